	.headerflags	@"EF_CUDA_TEXMODE_UNIFIED EF_CUDA_64BIT_ADDRESS EF_CUDA_ACCELERATORS EF_CUDA_SM90 EF_CUDA_VIRTUAL_SM(EF_CUDA_SM90)"
	.elftype	@"ET_EXEC"


//--------------------- .nv.info                  --------------------------
	.section	.nv.info,"",@"SHT_CUDA_INFO"
	.align	4


	//----- nvinfo : EIATTR_REGCOUNT
	.align		4
        /*0000*/ 	.byte	0x04, 0x2f
        /*0002*/ 	.short	(.L_2 - .L_1)
	.align		4
.L_1:
        /*0004*/ 	.word	index@(cross_entropy_fwd_kernel)
        /*0008*/ 	.word	0x00000032


	//----- nvinfo : EIATTR_MIN_STACK_SIZE
	.align		4
.L_2:
        /*000c*/ 	.byte	0x04, 0x12
        /*000e*/ 	.short	(.L_4 - .L_3)
	.align		4
.L_3:
        /*0010*/ 	.word	index@(cross_entropy_fwd_kernel)
        /*0014*/ 	.word	0x00000000


	//----- nvinfo : EIATTR_FRAME_SIZE
	.align		4
.L_4:
        /*0018*/ 	.byte	0x04, 0x11
        /*001a*/ 	.short	(.L_6 - .L_5)
	.align		4
.L_5:
        /*001c*/ 	.word	index@(cross_entropy_fwd_kernel)
        /*0020*/ 	.word	0x00000000


	//----- nvinfo : EIATTR_MIN_STACK_SIZE
	.align		4
.L_6:
        /*0024*/ 	.byte	0x04, 0x12
        /*0026*/ 	.short	(.L_8 - .L_7)
	.align		4
.L_7:
        /*0028*/ 	.word	index@(cross_entropy_fwd_kernel)
        /*002c*/ 	.word	0x00000000
.L_8:


//--------------------- .nv.info.cross_entropy_fwd_kernel --------------------------
	.section	.nv.info.cross_entropy_fwd_kernel,"",@"SHT_CUDA_INFO"
	.sectionflags	@""
	.align	4


	//----- nvinfo : EIATTR_CUDA_API_VERSION
	.align		4
        /*0000*/ 	.byte	0x04, 0x37
        /*0002*/ 	.short	(.L_10 - .L_9)
.L_9:
        /*0004*/ 	.word	0x0000007c


	//----- nvinfo : EIATTR_KPARAM_INFO
	.align		4
.L_10:
        /*0008*/ 	.byte	0x04, 0x17
        /*000a*/ 	.short	(.L_12 - .L_11)
.L_11:
        /*000c*/ 	.word	0x00000000
        /*0010*/ 	.short	0x000c
        /*0012*/ 	.short	0x0044
        /*0014*/ 	.byte	0x00, 0xf0, 0x11, 0x00


	//----- nvinfo : EIATTR_KPARAM_INFO
	.align		4
.L_12:
        /*0018*/ 	.byte	0x04, 0x17
        /*001a*/ 	.short	(.L_14 - .L_13)
.L_13:
        /*001c*/ 	.word	0x00000000
        /*0020*/ 	.short	0x000b
        /*0022*/ 	.short	0x0040
        /*0024*/ 	.byte	0x00, 0xf0, 0x11, 0x00


	//----- nvinfo : EIATTR_KPARAM_INFO
	.align		4
.L_14:
        /*0028*/ 	.byte	0x04, 0x17
        /*002a*/ 	.short	(.L_16 - .L_15)
.L_15:
        /*002c*/ 	.word	0x00000000
        /*0030*/ 	.short	0x000a
        /*0032*/ 	.short	0x003c
        /*0034*/ 	.byte	0x00, 0xf0, 0x11, 0x00


	//----- nvinfo : EIATTR_KPARAM_INFO
	.align		4
.L_16:
        /*0038*/ 	.byte	0x04, 0x17
        /*003a*/ 	.short	(.L_18 - .L_17)
.L_17:
        /*003c*/ 	.word	0x00000000
        /*0040*/ 	.short	0x0009
        /*0042*/ 	.short	0x0038
        /*0044*/ 	.byte	0x00, 0xf0, 0x11, 0x00


	//----- nvinfo : EIATTR_KPARAM_INFO
	.align		4
.L_18:
        /*0048*/ 	.byte	0x04, 0x17
        /*004a*/ 	.short	(.L_20 - .L_19)
.L_19:
        /*004c*/ 	.word	0x00000000
        /*0050*/ 	.short	0x0008
        /*0052*/ 	.short	0x0034
        /*0054*/ 	.byte	0x00, 0xf0, 0x11, 0x00


	//----- nvinfo : EIATTR_KPARAM_INFO
	.align		4
.L_20:
        /*0058*/ 	.byte	0x04, 0x17
        /*005a*/ 	.short	(.L_22 - .L_21)
.L_21:
        /*005c*/ 	.word	0x00000000
        /*0060*/ 	.short	0x0007
        /*0062*/ 	.short	0x0030
        /*0064*/ 	.byte	0x00, 0xf0, 0x11, 0x00


	//----- nvinfo : EIATTR_KPARAM_INFO
	.align		4
.L_22:
        /*0068*/ 	.byte	0x04, 0x17
        /*006a*/ 	.short	(.L_24 - .L_23)
.L_23:
        /*006c*/ 	.word	0x00000000
        /*0070*/ 	.short	0x0006
        /*0072*/ 	.short	0x002c
        /*0074*/ 	.byte	0x00, 0xf0, 0x11, 0x00


	//----- nvinfo : EIATTR_KPARAM_INFO
	.align		4
.L_24:
        /*0078*/ 	.byte	0x04, 0x17
        /*007a*/ 	.short	(.L_26 - .L_25)
.L_25:
        /*007c*/ 	.word	0x00000000
        /*0080*/ 	.short	0x0005
        /*0082*/ 	.short	0x0028
        /*0084*/ 	.byte	0x00, 0xf0, 0x11, 0x00


	//----- nvinfo : EIATTR_KPARAM_INFO
	.align		4
.L_26:
        /*0088*/ 	.byte	0x04, 0x17
        /*008a*/ 	.short	(.L_28 - .L_27)
.L_27:
        /*008c*/ 	.word	0x00000000
        /*0090*/ 	.short	0x0004
        /*0092*/ 	.short	0x0020
        /*0094*/ 	.byte	0x00, 0xf0, 0x21, 0x00


	//----- nvinfo : EIATTR_KPARAM_INFO
	.align		4
.L_28:
        /*0098*/ 	.byte	0x04, 0x17
        /*009a*/ 	.short	(.L_30 - .L_29)
.L_29:
        /*009c*/ 	.word	0x00000000
        /*00a0*/ 	.short	0x0003
        /*00a2*/ 	.short	0x0018
        /*00a4*/ 	.byte	0x00, 0xf0, 0x21, 0x00


	//----- nvinfo : EIATTR_KPARAM_INFO
	.align		4
.L_30:
        /*00a8*/ 	.byte	0x04, 0x17
        /*00aa*/ 	.short	(.L_32 - .L_31)
.L_31:
        /*00ac*/ 	.word	0x00000000
        /*00b0*/ 	.short	0x0002
        /*00b2*/ 	.short	0x0010
        /*00b4*/ 	.byte	0x00, 0xf0, 0x21, 0x00


	//----- nvinfo : EIATTR_KPARAM_INFO
	.align		4
.L_32:
        /*00b8*/ 	.byte	0x04, 0x17
        /*00ba*/ 	.short	(.L_34 - .L_33)
.L_33:
        /*00bc*/ 	.word	0x00000000
        /*00c0*/ 	.short	0x0001
        /*00c2*/ 	.short	0x0008
        /*00c4*/ 	.byte	0x00, 0xf0, 0x21, 0x00


	//----- nvinfo : EIATTR_KPARAM_INFO
	.align		4
.L_34:
        /*00c8*/ 	.byte	0x04, 0x17
        /*00ca*/ 	.short	(.L_36 - .L_35)
.L_35:
        /*00cc*/ 	.word	0x00000000
        /*00d0*/ 	.short	0x0000
        /*00d2*/ 	.short	0x0000
        /*00d4*/ 	.byte	0x00, 0xf0, 0x21, 0x00


	//----- nvinfo : EIATTR_SPARSE_MMA_MASK
	.align		4
.L_36:
        /*00d8*/ 	.byte	0x03, 0x50
        /*00da*/ 	.short	0x0000


	//----- nvinfo : EIATTR_MAXREG_COUNT
	.align		4
        /*00dc*/ 	.byte	0x03, 0x1b
        /*00de*/ 	.short	0x0080


	//----- nvinfo : EIATTR_COOP_GROUP_MASK_REGIDS
	.align		4
        /*00e0*/ 	.byte	0x04, 0x29
        /*00e2*/ 	.short	(.L_38 - .L_37)


	//   ....[0]....
.L_37:
        /*00e4*/ 	.word	0xffffffff


	//   ....[1]....
        /*00e8*/ 	.word	0xffffffff


	//   ....[2]....
        /*00ec*/ 	.word	0xffffffff


	//   ....[3]....
        /*00f0*/ 	.word	0xffffffff


	//   ....[4]....
        /*00f4*/ 	.word	0xffffffff


	//   ....[5]....
        /*00f8*/ 	.word	0xffffffff


	//   ....[6]....
        /*00fc*/ 	.word	0xffffffff


	//   ....[7]....
        /*0100*/ 	.word	0xffffffff


	//   ....[8]....
        /*0104*/ 	.word	0xffffffff


	//   ....[9]....
        /*0108*/ 	.word	0xffffffff


	//   ....[10]....
        /*010c*/ 	.word	0xffffffff


	//   ....[11]....
        /*0110*/ 	.word	0xffffffff


	//   ....[12]....
        /*0114*/ 	.word	0xffffffff


	//   ....[13]....
        /*0118*/ 	.word	0xffffffff


	//   ....[14]....
        /*011c*/ 	.word	0xffffffff


	//   ....[15]....
        /*0120*/ 	.word	0xffffffff


	//   ....[16]....
        /*0124*/ 	.word	0xffffffff


	//   ....[17]....
        /*0128*/ 	.word	0xffffffff


	//----- nvinfo : EIATTR_COOP_GROUP_INSTR_OFFSETS
	.align		4
.L_38:
        /*012c*/ 	.byte	0x04, 0x28
        /*012e*/ 	.short	(.L_40 - .L_39)


	//   ....[0]....
.L_39:
        /*0130*/ 	.word	0x00000ba0


	//   ....[1]....
        /*0134*/ 	.word	0x00000bc0


	//   ....[2]....
        /*0138*/ 	.word	0x00000be0


	//   ....[3]....
        /*013c*/ 	.word	0x00000c00


	//   ....[4]....
        /*0140*/ 	.word	0x00000c20


	//   ....[5]....
        /*0144*/ 	.word	0x00000c70


	//   ....[6]....
        /*0148*/ 	.word	0x00000c90


	//   ....[7]....
        /*014c*/ 	.word	0x00000cb0


	//   ....[8]....
        /*0150*/ 	.word	0x00000cd0


	//   ....[9]....
        /*0154*/ 	.word	0x00001b50


	//   ....[10]....
        /*0158*/ 	.word	0x00001b70


	//   ....[11]....
        /*015c*/ 	.word	0x00001b90


	//   ....[12]....
        /*0160*/ 	.word	0x00001bb0


	//   ....[13]....
        /*0164*/ 	.word	0x00001bd0


	//   ....[14]....
        /*0168*/ 	.word	0x00001c20


	//   ....[15]....
        /*016c*/ 	.word	0x00001c40


	//   ....[16]....
        /*0170*/ 	.word	0x00001c60


	//   ....[17]....
        /*0174*/ 	.word	0x00001c80


	//----- nvinfo : EIATTR_EXIT_INSTR_OFFSETS
	.align		4
.L_40:
        /*0178*/ 	.byte	0x04, 0x1c
        /*017a*/ 	.short	(.L_42 - .L_41)


	//   ....[0]....
.L_41:
        /*017c*/ 	.word	0x00002260


	//   ....[1]....
        /*0180*/ 	.word	0x000022a0


	//----- nvinfo : EIATTR_MAX_THREADS
	.align		4
.L_42:
        /*0184*/ 	.byte	0x04, 0x05
        /*0186*/ 	.short	(.L_44 - .L_43)
.L_43:
        /*0188*/ 	.word	0x00000200
        /*018c*/ 	.word	0x00000001
        /*0190*/ 	.word	0x00000001


	//----- nvinfo : EIATTR_CBANK_PARAM_SIZE
	.align		4
.L_44:
        /*0194*/ 	.byte	0x03, 0x19
        /*0196*/ 	.short	0x0048


	//----- nvinfo : EIATTR_PARAM_CBANK
	.align		4
        /*0198*/ 	.byte	0x04, 0x0a
        /*019a*/ 	.short	(.L_46 - .L_45)
	.align		4
.L_45:
        /*019c*/ 	.word	index@(.nv.constant0.cross_entropy_fwd_kernel)
        /*01a0*/ 	.short	0x0210
        /*01a2*/ 	.short	0x0048


	//----- nvinfo : EIATTR_SW_WAR
	.align		4
.L_46:
        /*01a4*/ 	.byte	0x04, 0x36
        /*01a6*/ 	.short	(.L_48 - .L_47)
.L_47:
        /*01a8*/ 	.word	0x00000008
.L_48:


//--------------------- .nv.callgraph             --------------------------
	.section	.nv.callgraph,"",@"SHT_CUDA_CALLGRAPH"
	.align	4
	.sectionentsize	8
	.align		4
        /*0000*/ 	.word	0x00000000
	.align		4
        /*0004*/ 	.word	0xffffffff
	.align		4
        /*0008*/ 	.word	0x00000000
	.align		4
        /*000c*/ 	.word	0xfffffffe
	.align		4
        /*0010*/ 	.word	0x00000000
	.align		4
        /*0014*/ 	.word	0xfffffffd
	.align		4
        /*0018*/ 	.word	0x00000000
	.align		4
        /*001c*/ 	.word	0xfffffffc


//--------------------- .nv.constant4             --------------------------
	.section	.nv.constant4,"a",@progbits
	.align	8
	.align		8
.nv.constant4:
        /*0000*/ 	.dword	_$_str


//--------------------- .text.cross_entropy_fwd_kernel --------------------------
	.section	.text.cross_entropy_fwd_kernel,"ax",@progbits
	.sectionflags	@"SHF_BARRIERS=1"
	.align	128
        .global         cross_entropy_fwd_kernel
        .type           cross_entropy_fwd_kernel,@function
        .size           cross_entropy_fwd_kernel,(.L_x_4 - cross_entropy_fwd_kernel)
        .other          cross_entropy_fwd_kernel,@"STO_CUDA_ENTRY STV_DEFAULT"
cross_entropy_fwd_kernel:
.text.cross_entropy_fwd_kernel:
[----:B------:R-:W0:Y:S02]  /*0000*/  LDC R1, c[0x0][0x28] ;  /* 0x00000a00ff017b82 */ /* 0x000e240000000800 */
[----:B------:R-:W1:Y:S01]  /*0010*/  S2UR UR6, SR_CTAID.X ;  /* 0x00000000000679c3 */ /* 0x000e620000002500 */
[----:B------:R-:W-:Y:S01]  /*0020*/  ULDC.64 UR4, c[0x0][0x250] ;  /* 0x0000940000047ab9 */ /* 0x000fe20000000a00 */
[----:B------:R-:W2:Y:S01]  /*0030*/  S2R R23, SR_TID.X ;  /* 0x0000000000177919 */ /* 0x000ea20000002100 */
[----:B------:R-:W-:Y:S01]  /*0040*/  MOV R0, UR4 ;  /* 0x0000000400007c02 */ /* 0x000fe20008000f00 */
[----:B------:R-:W-:Y:S01]  /*0050*/  ULDC.64 UR8, c[0x0][0x228] ;  /* 0x00008a0000087ab9 */ /* 0x000fe20000000a00 */
[----:B------:R-:W-:Y:S01]  /*0060*/  ULDC.64 UR18, c[0x0][0x208] ;  /* 0x0000820000127ab9 */ /* 0x000fe20000000a00 */
[----:B------:R-:W-:Y:S01]  /*0070*/  HFMA2.MMA R2, -RZ, RZ, 0, 0 ;  /* 0x00000000ff027435 */ /* 0x000fe200000001ff */
[----:B------:R-:W-:Y:S02]  /*0080*/  ISETP.GE.AND P0, PT, R0, 0x1, PT ;  /* 0x000000010000780c */ /* 0x000fe40003f06270 */
[----:B------:R-:W-:Y:S01]  /*0090*/  MOV R41, 0xff800000 ;  /* 0xff80000000297802 */ /* 0x000fe20000000f00 */
[----:B-1----:R-:W-:-:S04]  /*00a0*/  UIMAD.WIDE UR4, UR6, UR5, URZ ;  /* 0x00000005060472a5 */ /* 0x002fc8000f8e023f */
[----:B------:R-:W-:-:S04]  /*00b0*/  ULEA UR11, UP0, UR4, UR8, 0x1 ;  /* 0x00000008040b7291 */ /* 0x000fc8000f80083f */
[----:B------:R-:W-:Y:S02]  /*00c0*/  ULEA.HI.X UR12, UR4, UR9, UR5, 0x1, UP0 ;  /* 0x00000009040c7291 */ /* 0x000fe400080f0c05 */
[----:B------:R-:W-:Y:S10]  /*00d0*/  @!P0 BRA `(.L_x_0) ;  /* 0x0000001c001c8947 */ /* 0x000ff40003800000 */
[----:B------:R-:W1:Y:S01]  /*00e0*/  S2UR UR5, SR_CgaCtaId ;  /* 0x00000000000579c3 */ /* 0x000e620000008800 */
[----:B------:R-:W-:Y:S01]  /*00f0*/  UMOV UR4, 0x400 ;  /* 0x0000040000047882 */ /* 0x000fe20000000000 */
[C---:B--2---:R-:W-:Y:S01]  /*0100*/  LOP3.LUT P0, RZ, R23.reuse, 0xf, RZ, 0xc0, !PT ;  /* 0x0000000f17ff7812 */ /* 0x044fe2000780c0ff */
[----:B------:R-:W-:Y:S01]  /*0110*/  ULDC UR9, c[0x0][0x23c] ;  /* 0x00008f0000097ab9 */ /* 0x000fe20000000800 */
[C---:B------:R-:W-:Y:S02]  /*0120*/  SHF.L.U32 R21, R23.reuse, 0x3, RZ ;  /* 0x0000000317157819 */ /* 0x040fe400000006ff */
[----:B------:R-:W-:Y:S02]  /*0130*/  SHF.R.U32.HI R22, RZ, 0x3, R23 ;  /* 0x00000003ff167819 */ /* 0x000fe40000011617 */
[C---:B------:R-:W-:Y:S02]  /*0140*/  ISETP.GE.AND P1, PT, R23.reuse, 0x10, PT ;  /* 0x000000101700780c */ /* 0x040fe40003f26270 */
[----:B------:R-:W-:-:S02]  /*0150*/  LOP3.LUT P2, RZ, R23, 0x1f, RZ, 0xc0, !PT ;  /* 0x0000001f17ff7812 */ /* 0x000fc4000784c0ff */
[----:B------:R-:W-:Y:S02]  /*0160*/  ISETP.LT.AND P0, PT, R23, 0x10, !P0 ;  /* 0x000000101700780c */ /* 0x000fe40004701270 */
[----:B------:R-:W-:Y:S02]  /*0170*/  MOV R2, RZ ;  /* 0x000000ff00027202 */ /* 0x000fe40000000f00 */
[----:B------:R-:W-:Y:S02]  /*0180*/  MOV R20, 0xff800000 ;  /* 0xff80000000147802 */ /* 0x000fe40000000f00 */
[----:B------:R-:W-:Y:S02]  /*0190*/  LOP3.LUT R21, R21, 0xff8, RZ, 0xc0, !PT ;  /* 0x00000ff815157812 */ /* 0x000fe400078ec0ff */
[----:B------:R-:W-:Y:S01]  /*01a0*/  LOP3.LUT R22, R22, 0x3c, RZ, 0xc0, !PT ;  /* 0x0000003c16167812 */ /* 0x000fe200078ec0ff */
[----:B-1----:R-:W-:-:S03]  /*01b0*/  UPRMT UR5, UR5, 0x654, UR4 ;  /* 0x0000065405057896 */ /* 0x002fc60008000004 */
[----:B------:R-:W-:-:S03]  /*01c0*/  UMOV UR4, URZ ;  /* 0x0000003f00047c82 */ /* 0x000fc60008000000 */
[----:B------:R-:W-:-:S07]  /*01d0*/  LEA R23, R23, UR5, 0x2 ;  /* 0x0000000517177c11 */ /* 0x000fce000f8e10ff */
.L_x_1:
[----:B------:R-:W1:Y:S01]  /*01e0*/  LDC R0, c[0x0][0x250] ;  /* 0x00009400ff007b82 */ /* 0x000e620000000800 */
[----:B------:R-:W-:Y:S02]  /*01f0*/  IADD3 R7, R21, UR4, RZ ;  /* 0x0000000415077c10 */ /* 0x000fe4000fffe0ff */
[----:B------:R-:W-:Y:S02]  /*0200*/  CS2R R8, SRZ ;  /* 0x0000000000087805 */ /* 0x000fe4000001ff00 */
[----:B------:R-:W-:Y:S02]  /*0210*/  MOV R4, UR11 ;  /* 0x0000000b00047c02 */ /* 0x000fe40008000f00 */
[----:B------:R-:W-:Y:S02]  /*0220*/  CS2R R10, SRZ ;  /* 0x00000000000a7805 */ /* 0x000fe4000001ff00 */
[----:B------:R-:W-:-:S03]  /*0230*/  MOV R5, UR12 ;  /* 0x0000000c00057c02 */ /* 0x000fc60008000f00 */
[C---:B------:R-:W-:Y:S01]  /*0240*/  IMAD.WIDE R26, R7.reuse, 0x2, R4 ;  /* 0x00000002071a7825 */ /* 0x040fe200078e0204 */
[----:B-1----:R-:W-:-:S13]  /*0250*/  ISETP.GE.AND P3, PT, R7, R0, PT ;  /* 0x000000000700720c */ /* 0x002fda0003f66270 */
[----:B------:R-:W2:Y:S01]  /*0260*/  @!P3 LDG.E.128 R8, desc[UR18][R26.64] ;  /* 0x000000121a08b981 */ /* 0x000ea2000c1e1d00 */
[----:B------:R-:W-:Y:S02]  /*0270*/  IADD3 R5, R7, 0x1000, RZ ;  /* 0x0000100007057810 */ /* 0x000fe40007ffe0ff */
[----:B------:R-:W-:Y:S02]  /*0280*/  CS2R R12, SRZ ;  /* 0x00000000000c7805 */ /* 0x000fe4000001ff00 */
[----:B------:R-:W-:Y:S02]  /*0290*/  CS2R R14, SRZ ;  /* 0x00000000000e7805 */ /* 0x000fe4000001ff00 */
[----:B------:R-:W-:-:S13]  /*02a0*/  ISETP.GE.AND P4, PT, R5, R0, PT ;  /* 0x000000000500720c */ /* 0x000fda0003f86270 */
[----:B------:R-:W3:Y:S01]  /*02b0*/  @!P4 LDG.E.128 R12, desc[UR18][R26.64+0x2000] ;  /* 0x002000121a0cc981 */ /* 0x000ee2000c1e1d00 */
[----:B------:R-:W-:Y:S02]  /*02c0*/  IADD3 R5, R7, 0x2000, RZ ;  /* 0x0000200007057810 */ /* 0x000fe40007ffe0ff */
[----:B------:R-:W-:Y:S02]  /*02d0*/  CS2R R16, SRZ ;  /* 0x0000000000107805 */ /* 0x000fe4000001ff00 */
[----:B------:R-:W-:Y:S02]  /*02e0*/  CS2R R18, SRZ ;  /* 0x0000000000127805 */ /* 0x000fe4000001ff00 */
[----:B------:R-:W-:-:S13]  /*02f0*/  ISETP.GE.AND P5, PT, R5, R0, PT ;  /* 0x000000000500720c */ /* 0x000fda0003fa6270 */
[----:B------:R-:W4:Y:S01]  /*0300*/  @!P5 LDG.E.128 R16, desc[UR18][R26.64+0x4000] ;  /* 0x004000121a10d981 */ /* 0x000f22000c1e1d00 */
[----:B------:R-:W-:Y:S02]  /*0310*/  IADD3 R7, R7, 0x3000, RZ ;  /* 0x0000300007077810 */ /* 0x000fe40007ffe0ff */
[----:B------:R-:W-:Y:S02]  /*0320*/  CS2R R4, SRZ ;  /* 0x0000000000047805 */ /* 0x000fe4000001ff00 */
[----:B------:R-:W-:Y:S02]  /*0330*/  ISETP.GE.AND P6, PT, R7, R0, PT ;  /* 0x000000000700720c */ /* 0x000fe40003fc6270 */
[----:B------:R-:W-:-:S11]  /*0340*/  CS2R R6, SRZ ;  /* 0x0000000000067805 */ /* 0x000fd6000001ff00 */
[----:B------:R1:W5:Y:S01]  /*0350*/  @!P6 LDG.E.128 R4, desc[UR18][R26.64+0x6000] ;  /* 0x006000121a04e981 */ /* 0x000362000c1e1d00 */
[----:B------:R-:W1:Y:S01]  /*0360*/  S2UR UR8, SR_CgaCtaId ;  /* 0x00000000000879c3 */ /* 0x000e620000008800 */
[----:B------:R-:W-:Y:S01]  /*0370*/  UMOV UR7, 0x400 ;  /* 0x0000040000077882 */ /* 0x000fe20000000000 */
[----:B------:R-:W-:Y:S02]  /*0380*/  UIADD3 UR4, UR4, 0x4000, URZ ;  /* 0x0000400004047890 */ /* 0x000fe4000fffe03f */
[----:B01----:R-:W-:-:S04]  /*0390*/  UPRMT UR7, UR8, 0x654, UR7 ;  /* 0x0000065408077896 */ /* 0x003fc80008000007 */
[----:B------:R-:W-:Y:S01]  /*03a0*/  BAR.SYNC.DEFER_BLOCKING 0x0 ;  /* 0x0000000000007b1d */ /* 0x000fe20000010000 */
[----:B--2---:R-:W-:Y:S02]  /*03b0*/  SEL R8, R8, 0xff80ff80, !P3 ;  /* 0xff80ff8008087807 */ /* 0x004fe40005800000 */
[----:B------:R-:W-:Y:S02]  /*03c0*/  SEL R9, R9, 0xff80ff80, !P3 ;  /* 0xff80ff8009097807 */ /* 0x000fe40005800000 */
[C---:B------:R-:W-:Y:S02]  /*03d0*/  PRMT R25, R8.reuse, 0x7632, R25 ;  /* 0x0000763208197816 */ /* 0x040fe40000000019 */
[----:B------:R-:W-:Y:S02]  /*03e0*/  SHF.L.U32 R8, R8, 0x10, RZ ;  /* 0x0000001008087819 */ /* 0x000fe400000006ff */
[----:B------:R-:W-:Y:S02]  /*03f0*/  SHF.L.U32 R25, R25, 0x10, RZ ;  /* 0x0000001019197819 */ /* 0x000fe400000006ff */
[C---:B------:R-:W-:Y:S01]  /*0400*/  PRMT R28, R9.reuse, 0x7632, R28 ;  /* 0x00007632091c7816 */ /* 0x040fe2000000001c */
[----:B------:R-:W-:Y:S01]  /*0410*/  FMUL R29, R8, UR9 ;  /* 0x00000009081d7c20 */ /* 0x000fe20008400000 */
[----:B------:R-:W-:Y:S01]  /*0420*/  SHF.L.U32 R9, R9, 0x10, RZ ;  /* 0x0000001009097819 */ /* 0x000fe200000006ff */
[----:B------:R-:W-:Y:S01]  /*0430*/  FMUL R30, R25, UR9 ;  /* 0x00000009191e7c20 */ /* 0x000fe20008400000 */
[----:B------:R-:W-:-:S02]  /*0440*/  SEL R10, R10, 0xff80ff80, !P3 ;  /* 0xff80ff800a0a7807 */ /* 0x000fc40005800000 */
[----:B------:R-:W-:Y:S01]  /*0450*/  SHF.L.U32 R26, R28, 0x10, RZ ;  /* 0x000000101c1a7819 */ /* 0x000fe200000006ff */
[----:B------:R-:W-:Y:S01]  /*0460*/  FMUL R28, R9, UR9 ;  /* 0x00000009091c7c20 */ /* 0x000fe20008400000 */
[----:B------:R-:W-:Y:S02]  /*0470*/  FMNMX R31, R29, R30, !PT ;  /* 0x0000001e1d1f7209 */ /* 0x000fe40007800000 */
[----:B------:R-:W-:Y:S01]  /*0480*/  PRMT R27, R10, 0x7632, R27 ;  /* 0x000076320a1b7816 */ /* 0x000fe2000000001b */
[----:B------:R-:W-:Y:S01]  /*0490*/  FMUL R29, R26, UR9 ;  /* 0x000000091a1d7c20 */ /* 0x000fe20008400000 */
[----:B------:R-:W-:Y:S02]  /*04a0*/  SHF.L.U32 R10, R10, 0x10, RZ ;  /* 0x000000100a0a7819 */ /* 0x000fe400000006ff */
[----:B------:R-:W-:Y:S02]  /*04b0*/  FMNMX R28, R28, R31, !PT ;  /* 0x0000001f1c1c7209 */ /* 0x000fe40007800000 */
[----:B------:R-:W-:-:S02]  /*04c0*/  SEL R30, R11, 0xff80ff80, !P3 ;  /* 0xff80ff800b1e7807 */ /* 0x000fc40005800000 */
[----:B------:R-:W-:Y:S01]  /*04d0*/  SHF.L.U32 R11, R27, 0x10, RZ ;  /* 0x000000101b0b7819 */ /* 0x000fe200000006ff */
[----:B------:R-:W-:Y:S01]  /*04e0*/  FMUL R27, R10, UR9 ;  /* 0x000000090a1b7c20 */ /* 0x000fe20008400000 */
[----:B------:R-:W-:Y:S02]  /*04f0*/  FMNMX R32, R29, R28, !PT ;  /* 0x0000001c1d207209 */ /* 0x000fe40007800000 */
[C---:B------:R-:W-:Y:S01]  /*0500*/  PRMT R36, R30.reuse, 0x7632, R36 ;  /* 0x000076321e247816 */ /* 0x040fe20000000024 */
[----:B------:R-:W-:Y:S01]  /*0510*/  FMUL R28, R11, UR9 ;  /* 0x000000090b1c7c20 */ /* 0x000fe20008400000 */
[----:B------:R-:W-:Y:S02]  /*0520*/  SHF.L.U32 R30, R30, 0x10, RZ ;  /* 0x000000101e1e7819 */ /* 0x000fe400000006ff */
[----:B------:R-:W-:Y:S02]  /*0530*/  FMNMX R27, R27, R32, !PT ;  /* 0x000000201b1b7209 */ /* 0x000fe40007800000 */
[----:B---3--:R-:W-:Y:S01]  /*0540*/  SEL R29, R12, 0xff80ff80, !P4 ;  /* 0xff80ff800c1d7807 */ /* 0x008fe20006000000 */
[----:B------:R-:W-:Y:S01]  /*0550*/  FMUL R12, R30, UR9 ;  /* 0x000000091e0c7c20 */ /* 0x000fe20008400000 */
[----:B------:R-:W-:-:S02]  /*0560*/  SHF.L.U32 R36, R36, 0x10, RZ ;  /* 0x0000001024247819 */ /* 0x000fc400000006ff */
[----:B------:R-:W-:Y:S02]  /*0570*/  FMNMX R31, R28, R27, !PT ;  /* 0x0000001b1c1f7209 */ /* 0x000fe40007800000 */
[C---:B------:R-:W-:Y:S01]  /*0580*/  PRMT R35, R29.reuse, 0x7632, R35 ;  /* 0x000076321d237816 */ /* 0x040fe20000000023 */
[----:B------:R-:W-:Y:S01]  /*0590*/  FMUL R27, R36, UR9 ;  /* 0x00000009241b7c20 */ /* 0x000fe20008400000 */
[----:B------:R-:W-:Y:S02]  /*05a0*/  SHF.L.U32 R29, R29, 0x10, RZ ;  /* 0x000000101d1d7819 */ /* 0x000fe400000006ff */
[----:B------:R-:W-:Y:S02]  /*05b0*/  FMNMX R28, R12, R31, !PT ;  /* 0x0000001f0c1c7209 */ /* 0x000fe40007800000 */
[----:B------:R-:W-:Y:S01]  /*05c0*/  SEL R13, R13, 0xff80ff80, !P4 ;  /* 0xff80ff800d0d7807 */ /* 0x000fe20006000000 */
[----:B------:R-:W-:Y:S01]  /*05d0*/  FMUL R12, R29, UR9 ;  /* 0x000000091d0c7c20 */ /* 0x000fe20008400000 */
[----:B------:R-:W-:-:S02]  /*05e0*/  SHF.L.U32 R35, R35, 0x10, RZ ;  /* 0x0000001023237819 */ /* 0x000fc400000006ff */
[----:B------:R-:W-:Y:S02]  /*05f0*/  FMNMX R31, R27, R28, !PT ;  /* 0x0000001c1b1f7209 */ /* 0x000fe40007800000 */
[C---:B------:R-:W-:Y:S02]  /*0600*/  PRMT R34, R13.reuse, 0x7632, R34 ;  /* 0x000076320d227816 */ /* 0x040fe40000000022 */
[----:B------:R-:W-:Y:S01]  /*0610*/  SHF.L.U32 R27, R13, 0x10, RZ ;  /* 0x000000100d1b7819 */ /* 0x000fe200000006ff */
[----:B------:R-:W-:Y:S01]  /*0620*/  FMUL R13, R35, UR9 ;  /* 0x00000009230d7c20 */ /* 0x000fe20008400000 */
[----:B------:R-:W-:Y:S02]  /*0630*/  FMNMX R28, R12, R31, !PT ;  /* 0x0000001f0c1c7209 */ /* 0x000fe40007800000 */
[----:B------:R-:W-:Y:S01]  /*0640*/  SEL R14, R14, 0xff80ff80, !P4 ;  /* 0xff80ff800e0e7807 */ /* 0x000fe20006000000 */
[----:B------:R-:W-:Y:S01]  /*0650*/  FMUL R12, R27, UR9 ;  /* 0x000000091b0c7c20 */ /* 0x000fe20008400000 */
[----:B------:R-:W-:-:S02]  /*0660*/  SHF.L.U32 R34, R34, 0x10, RZ ;  /* 0x0000001022227819 */ /* 0x000fc400000006ff */
[----:B------:R-:W-:Y:S02]  /*0670*/  FMNMX R31, R13, R28, !PT ;  /* 0x0000001c0d1f7209 */ /* 0x000fe40007800000 */
[----:B------:R-:W-:Y:S01]  /*0680*/  PRMT R33, R14, 0x7632, R33 ;  /* 0x000076320e217816 */ /* 0x000fe20000000021 */
[----:B------:R-:W-:Y:S01]  /*0690*/  FMUL R13, R34, UR9 ;  /* 0x00000009220d7c20 */ /* 0x000fe20008400000 */
[----:B------:R-:W-:Y:S02]  /*06a0*/  SHF.L.U32 R28, R14, 0x10, RZ ;  /* 0x000000100e1c7819 */ /* 0x000fe400000006ff */
        /* <DEDUP_REMOVED lines=9> */
[----:B----4-:R-:W-:Y:S01]  /*0740*/  SEL R16, R16, 0xff80ff80, !P5 ;  /* 0xff80ff8010107807 */ /* 0x010fe20006800000 */
        /* <DEDUP_REMOVED lines=23> */
[----:B------:R-:W-:Y:S01]  /*08c0*/  SHF.L.U32 R16, R16, 0x10, RZ ;  /* 0x0000001010107819 */ /* 0x000fe200000006ff */
[----:B------:R-:W-:Y:S01]  /*08d0*/  FMUL R38, R15, UR9 ;  /* 0x000000090f267c20 */ /* 0x000fe20008400000 */
[----:B------:R-:W-:-:S02]  /*08e0*/  SEL R40, R19, 0xff80ff80, !P5 ;  /* 0xff80ff8013287807 */ /* 0x000fc40006800000 */
[----:B------:R-:W-:Y:S01]  /*08f0*/  FMNMX R39, R37, R18, !PT ;  /* 0x0000001225277209 */ /* 0x000fe20007800000 */
[----:B------:R-:W-:Y:S01]  /*0900*/  FMUL R37, R16, UR9 ;  /* 0x0000000910257c20 */ /* 0x000fe20008400000 */
[C---:B------:R-:W-:Y:S02]  /*0910*/  PRMT R19, R40.reuse, 0x7632, R19 ;  /* 0x0000763228137816 */ /* 0x040fe40000000013 */
[----:B------:R-:W-:Y:S02]  /*0920*/  SHF.L.U32 R18, R40, 0x10, RZ ;  /* 0x0000001028127819 */ /* 0x000fe400000006ff */
[----:B------:R-:W-:Y:S02]  /*0930*/  FMNMX R40, R38, R39, !PT ;  /* 0x0000002726287209 */ /* 0x000fe40007800000 */
[----:B------:R-:W-:Y:S01]  /*0940*/  SHF.L.U32 R19, R19, 0x10, RZ ;  /* 0x0000001013137819 */ /* 0x000fe200000006ff */
[----:B------:R-:W-:Y:S01]  /*0950*/  FMUL R38, R18, UR9 ;  /* 0x0000000912267c20 */ /* 0x000fe20008400000 */
[----:B------:R-:W-:-:S02]  /*0960*/  FMNMX R41, R37, R40, !PT ;  /* 0x0000002825297209 */ /* 0x000fc40007800000 */
[----:B-----5:R-:W-:Y:S01]  /*0970*/  SEL R37, R4, 0xff80ff80, !P6 ;  /* 0xff80ff8004257807 */ /* 0x020fe20007000000 */
[----:B------:R-:W-:Y:S01]  /*0980*/  FMUL R39, R19, UR9 ;  /* 0x0000000913277c20 */ /* 0x000fe20008400000 */
[----:B------:R-:W-:Y:S02]  /*0990*/  FMNMX R38, R38, R41, !PT ;  /* 0x0000002926267209 */ /* 0x000fe40007800000 */
[C---:B------:R-:W-:Y:S02]  /*09a0*/  SHF.L.U32 R4, R37.reuse, 0x10, RZ ;  /* 0x0000001025047819 */ /* 0x040fe400000006ff */
[----:B------:R-:W-:Y:S02]  /*09b0*/  PRMT R37, R37, 0x7632, R37 ;  /* 0x0000763225257816 */ /* 0x000fe40000000025 */
[----:B------:R-:W-:Y:S01]  /*09c0*/  FMNMX R40, R39, R38, !PT ;  /* 0x0000002627287209 */ /* 0x000fe20007800000 */
[----:B------:R-:W-:Y:S01]  /*09d0*/  FMUL R39, R4, UR9 ;  /* 0x0000000904277c20 */ /* 0x000fe20008400000 */
[----:B------:R-:W-:-:S02]  /*09e0*/  SHF.L.U32 R37, R37, 0x10, RZ ;  /* 0x0000001025257819 */ /* 0x000fc400000006ff */
[----:B------:R-:W-:Y:S02]  /*09f0*/  SEL R38, R5, 0xff80ff80, !P6 ;  /* 0xff80ff8005267807 */ /* 0x000fe40007000000 */
[----:B------:R-:W-:Y:S01]  /*0a00*/  FMNMX R40, R39, R40, !PT ;  /* 0x0000002827287209 */ /* 0x000fe20007800000 */
[----:B------:R-:W-:Y:S01]  /*0a10*/  FMUL R39, R37, UR9 ;  /* 0x0000000925277c20 */ /* 0x000fe20008400000 */
        /* <DEDUP_REMOVED lines=8> */
[C---:B------:R-:W-:Y:S02]  /*0aa0*/  PRMT R39, R6.reuse, 0x7632, R39 ;  /* 0x0000763206277816 */ /* 0x040fe40000000027 */
[----:B------:R-:W-:Y:S02]  /*0ab0*/  SHF.L.U32 R6, R6, 0x10, RZ ;  /* 0x0000001006067819 */ /* 0x000fe400000006ff */
[----:B------:R-:W-:Y:S02]  /*0ac0*/  FMNMX R41, R40, R41, !PT ;  /* 0x0000002928297209 */ /* 0x000fe40007800000 */
[----:B------:R-:W-:Y:S01]  /*0ad0*/  SHF.L.U32 R39, R39, 0x10, RZ ;  /* 0x0000001027277819 */ /* 0x000fe200000006ff */
[----:B------:R-:W-:Y:S01]  /*0ae0*/  FMUL R40, R6, UR9 ;  /* 0x0000000906287c20 */ /* 0x000fe20008400000 */
[----:B------:R-:W-:-:S04]  /*0af0*/  SEL R7, R7, 0xff80ff80, !P6 ;  /* 0xff80ff8007077807 */ /* 0x000fc80007000000 */
[----:B------:R-:W-:Y:S01]  /*0b00*/  FMNMX R42, R40, R41, !PT ;  /* 0x00000029282a7209 */ /* 0x000fe20007800000 */
[----:B------:R-:W-:Y:S01]  /*0b10*/  FMUL R41, R39, UR9 ;  /* 0x0000000927297c20 */ /* 0x000fe20008400000 */
[C---:B------:R-:W-:Y:S02]  /*0b20*/  PRMT R40, R7.reuse, 0x7632, R40 ;  /* 0x0000763207287816 */ /* 0x040fe40000000028 */
[----:B------:R-:W-:Y:S02]  /*0b30*/  SHF.L.U32 R7, R7, 0x10, RZ ;  /* 0x0000001007077819 */ /* 0x000fe400000006ff */
[----:B------:R-:W-:Y:S02]  /*0b40*/  FMNMX R42, R41, R42, !PT ;  /* 0x0000002a292a7209 */ /* 0x000fe40007800000 */
[----:B------:R-:W-:Y:S01]  /*0b50*/  SHF.L.U32 R40, R40, 0x10, RZ ;  /* 0x0000001028287819 */ /* 0x000fe200000006ff */
[----:B------:R-:W-:-:S05]  /*0b60*/  FMUL R41, R7, UR9 ;  /* 0x0000000907297c20 */ /* 0x000fca0008400000 */
[----:B------:R-:W-:Y:S01]  /*0b70*/  FMNMX R42, R41, R42, !PT ;  /* 0x0000002a292a7209 */ /* 0x000fe20007800000 */
[----:B------:R-:W-:-:S05]  /*0b80*/  FMUL R41, R40, UR9 ;  /* 0x0000000928297c20 */ /* 0x000fca0008400000 */
[----:B------:R-:W-:-:S05]  /*0b90*/  FMNMX R41, R41, R42, !PT ;  /* 0x0000002a29297209 */ /* 0x000fca0007800000 */
[----:B------:R-:W0:Y:S02]  /*0ba0*/  SHFL.BFLY PT, R42, R41, 0x10, 0x1f ;  /* 0x0e001f00292a7f89 */ /* 0x000e2400000e0000 */
[----:B0-----:R-:W-:-:S05]  /*0bb0*/  FMNMX R42, R41, R42, !PT ;  /* 0x0000002a292a7209 */ /* 0x001fca0007800000 */
        /* <DEDUP_REMOVED lines=8> */
[----:B------:R-:W-:Y:S01]  /*0c40*/  @!P2 STS [R22+UR5], R47 ;  /* 0x0000002f1600a988 */ /* 0x000fe20008000805 */
[----:B------:R-:W-:Y:S06]  /*0c50*/  BAR.SYNC.DEFER_BLOCKING 0x0 ;  /* 0x0000000000007b1d */ /* 0x000fec0000010000 */
[----:B------:R-:W0:Y:S04]  /*0c60*/  @!P1 LDS R24, [R23] ;  /* 0x0000000017189984 */ /* 0x000e280000000800 */
[----:B0-----:R-:W0:Y:S02]  /*0c70*/  SHFL.BFLY PT, R41, R24, 0x8, 0x1f ;  /* 0x0d001f0018297f89 */ /* 0x001e2400000e0000 */
[----:B0-----:R-:W-:-:S05]  /*0c80*/  FMNMX R41, R24, R41, !PT ;  /* 0x0000002918297209 */ /* 0x001fca0007800000 */
[----:B------:R-:W0:Y:S02]  /*0c90*/  SHFL.BFLY PT, R42, R41, 0x4, 0x1f ;  /* 0x0c801f00292a7f89 */ /* 0x000e2400000e0000 */
[----:B0-----:R-:W-:-:S05]  /*0ca0*/  FMNMX R42, R41, R42, !PT ;  /* 0x0000002a292a7209 */ /* 0x001fca0007800000 */
[----:B------:R-:W0:Y:S02]  /*0cb0*/  SHFL.BFLY PT, R43, R42, 0x2, 0x1f ;  /* 0x0c401f002a2b7f89 */ /* 0x000e2400000e0000 */
[----:B0-----:R-:W-:-:S05]  /*0cc0*/  FMNMX R43, R42, R43, !PT ;  /* 0x0000002b2a2b7209 */ /* 0x001fca0007800000 */
[----:B------:R-:W0:Y:S02]  /*0cd0*/  SHFL.BFLY PT, R44, R43, 0x1, 0x1f ;  /* 0x0c201f002b2c7f89 */ /* 0x000e2400000e0000 */
[----:B0-----:R-:W-:-:S05]  /*0ce0*/  FMNMX R44, R43, R44, !PT ;  /* 0x0000002c2b2c7209 */ /* 0x001fca0007800000 */
[----:B------:R-:W-:Y:S01]  /*0cf0*/  @P0 STS [R23], R44 ;  /* 0x0000002c17000388 */ /* 0x000fe20000000800 */
[----:B------:R-:W-:Y:S06]  /*0d00*/  BAR.SYNC.DEFER_BLOCKING 0x0 ;  /* 0x0000000000007b1d */ /* 0x000fec0000010000 */
[----:B------:R-:W0:Y:S02]  /*0d10*/  LDS R41, [UR7] ;  /* 0x00000007ff297984 */ /* 0x000e240008000800 */
[----:B0-----:R-:W-:-:S05]  /*0d20*/  FMNMX R41, R41, R20, !PT ;  /* 0x0000001429297209 */ /* 0x001fca0007800000 */
[--C-:B------:R-:W-:Y:S01]  /*0d30*/  FFMA R25, R25, UR9, -R41.reuse ;  /* 0x0000000919197c23 */ /* 0x100fe20008000829 */
[--C-:B------:R-:W-:Y:S01]  /*0d40*/  FFMA R8, R8, UR9, -R41.reuse ;  /* 0x0000000908087c23 */ /* 0x100fe20008000829 */
[--C-:B------:R-:W-:Y:S01]  /*0d50*/  FFMA R9, R9, UR9, -R41.reuse ;  /* 0x0000000909097c23 */ /* 0x100fe20008000829 */
[--C-:B------:R-:W-:Y:S01]  /*0d60*/  FFMA R26, R26, UR9, -R41.reuse ;  /* 0x000000091a1a7c23 */ /* 0x100fe20008000829 */
[----:B------:R-:W-:Y:S01]  /*0d70*/  FMUL R25, R25, 1.4426950216293334961 ;  /* 0x3fb8aa3b19197820 */ /* 0x000fe20000400000 */
[----:B------:R-:W-:Y:S01]  /*0d80*/  FMUL R42, R8, 1.4426950216293334961 ;  /* 0x3fb8aa3b082a7820 */ /* 0x000fe20000400000 */
[----:B------:R-:W-:Y:S01]  /*0d90*/  FMUL R44, R9, 1.4426950216293334961 ;  /* 0x3fb8aa3b092c7820 */ /* 0x000fe20000400000 */
[----:B------:R-:W-:Y:S01]  /*0da0*/  FMUL R26, R26, 1.4426950216293334961 ;  /* 0x3fb8aa3b1a1a7820 */ /* 0x000fe20000400000 */
[--C-:B------:R-:W-:Y:S01]  /*0db0*/  FFMA R10, R10, UR9, -R41.reuse ;  /* 0x000000090a0a7c23 */ /* 0x100fe20008000829 */
[----:B------:R-:W-:Y:S01]  /*0dc0*/  FSETP.GEU.AND P4, PT, R25, -126, PT ;  /* 0xc2fc00001900780b */ /* 0x000fe20003f8e000 */
[--C-:B------:R-:W-:Y:S01]  /*0dd0*/  FFMA R11, R11, UR9, -R41.reuse ;  /* 0x000000090b0b7c23 */ /* 0x100fe20008000829 */
[----:B------:R-:W-:Y:S01]  /*0de0*/  FSETP.GEU.AND P3, PT, R42, -126, PT ;  /* 0xc2fc00002a00780b */ /* 0x000fe20003f6e000 */
[--C-:B------:R-:W-:Y:S01]  /*0df0*/  FFMA R30, R30, UR9, -R41.reuse ;  /* 0x000000091e1e7c23 */ /* 0x100fe20008000829 */
[----:B------:R-:W-:Y:S01]  /*0e00*/  FSETP.GEU.AND P6, PT, R44, -126, PT ;  /* 0xc2fc00002c00780b */ /* 0x000fe20003fce000 */
[--C-:B------:R-:W-:Y:S01]  /*0e10*/  FFMA R36, R36, UR9, -R41.reuse ;  /* 0x0000000924247c23 */ /* 0x100fe20008000829 */
[----:B------:R-:W-:Y:S01]  /*0e20*/  FSETP.GEU.AND P5, PT, R26, -126, PT ;  /* 0xc2fc00001a00780b */ /* 0x000fe20003fae000 */
[----:B------:R-:W-:Y:S01]  /*0e30*/  FMUL R30, R30, 1.4426950216293334961 ;  /* 0x3fb8aa3b1e1e7820 */ /* 0x000fe20000400000 */
[--C-:B------:R-:W-:Y:S01]  /*0e40*/  FFMA R29, R29, UR9, -R41.reuse ;  /* 0x000000091d1d7c23 */ /* 0x100fe20008000829 */
[----:B------:R-:W-:Y:S01]  /*0e50*/  FMUL R36, R36, 1.4426950216293334961 ;  /* 0x3fb8aa3b24247820 */ /* 0x000fe20000400000 */
[--C-:B------:R-:W-:Y:S01]  /*0e60*/  FFMA R35, R35, UR9, -R41.reuse ;  /* 0x0000000923237c23 */ /* 0x100fe20008000829 */
[--C-:B------:R-:W-:Y:S01]  /*0e70*/  FFMA R27, R27, UR9, -R41.reuse ;  /* 0x000000091b1b7c23 */ /* 0x100fe20008000829 */
[--C-:B------:R-:W-:Y:S01]  /*0e80*/  FFMA R34, R34, UR9, -R41.reuse ;  /* 0x0000000922227c23 */ /* 0x100fe20008000829 */
[----:B------:R-:W-:Y:S01]  /*0e90*/  @!P4 FMUL R25, R25, 0.5 ;  /* 0x3f0000001919c820 */ /* 0x000fe20000400000 */
[----:B------:R-:W-:Y:S01]  /*0ea0*/  FMUL R35, R35, 1.4426950216293334961 ;  /* 0x3fb8aa3b23237820 */ /* 0x000fe20000400000 */
[----:B------:R-:W-:Y:S01]  /*0eb0*/  @!P3 FMUL R42, R42, 0.5 ;  /* 0x3f0000002a2ab820 */ /* 0x000fe20000400000 */
[----:B------:R-:W-:Y:S01]  /*0ec0*/  FMUL R34, R34, 1.4426950216293334961 ;  /* 0x3fb8aa3b22227820 */ /* 0x000fe20000400000 */
[----:B------:R0:W1:Y:S01]  /*0ed0*/  MUFU.EX2 R43, R25 ;  /* 0x00000019002b7308 */ /* 0x0000620000000800 */
[----:B------:R-:W-:Y:S01]  /*0ee0*/  @!P6 FMUL R44, R44, 0.5 ;  /* 0x3f0000002c2ce820 */ /* 0x000fe20000400000 */
[----:B------:R-:W-:Y:S01]  /*0ef0*/  @!P5 FMUL R26, R26, 0.5 ;  /* 0x3f0000001a1ad820 */ /* 0x000fe20000400000 */
[--C-:B------:R-:W-:Y:S01]  /*0f00*/  FFMA R33, R33, UR9, -R41.reuse ;  /* 0x0000000921217c23 */ /* 0x100fe20008000829 */
[--C-:B------:R-:W-:Y:S01]  /*0f10*/  FFMA R32, R32, UR9, -R41.reuse ;  /* 0x0000000920207c23 */ /* 0x100fe20008000829 */
[--C-:B------:R-:W-:Y:S01]  /*0f20*/  FFMA R13, R13, UR9, -R41.reuse ;  /* 0x000000090d0d7c23 */ /* 0x100fe20008000829 */
[--C-:B------:R-:W-:Y:S01]  /*0f30*/  FFMA R31, R31, UR9, -R41.reuse ;  /* 0x000000091f1f7c23 */ /* 0x100fe20008000829 */
[----:B------:R-:W-:Y:S01]  /*0f40*/  FMUL R33, R33, 1.4426950216293334961 ;  /* 0x3fb8aa3b21217820 */ /* 0x000fe20000400000 */
[----:B------:R2:W3:Y:S01]  /*0f50*/  MUFU.EX2 R8, R42 ;  /* 0x0000002a00087308 */ /* 0x0004e20000000800 */
[----:B0-----:R-:W-:Y:S01]  /*0f60*/  FMUL R25, R10, 1.4426950216293334961 ;  /* 0x3fb8aa3b0a197820 */ /* 0x001fe20000400000 */
[----:B------:R-:W-:Y:S01]  /*0f70*/  FMUL R32, R32, 1.4426950216293334961 ;  /* 0x3fb8aa3b20207820 */ /* 0x000fe20000400000 */
[----:B------:R-:W-:Y:S01]  /*0f80*/  FMUL R31, R31, 1.4426950216293334961 ;  /* 0x3fb8aa3b1f1f7820 */ /* 0x000fe20000400000 */
[--C-:B------:R-:W-:Y:S01]  /*0f90*/  FFMA R17, R17, UR9, -R41.reuse ;  /* 0x0000000911117c23 */ /* 0x100fe20008000829 */
[--C-:B------:R-:W-:Y:S01]  /*0fa0*/  FFMA R16, R16, UR9, -R41.reuse ;  /* 0x0000000910107c23 */ /* 0x100fe20008000829 */
[--C-:B------:R-:W-:Y:S01]  /*0fb0*/  FFMA R18, R18, UR9, -R41.reuse ;  /* 0x0000000912127c23 */ /* 0x100fe20008000829 */
[----:B-1----:R-:W-:Y:S01]  /*0fc0*/  @!P4 FMUL R43, R43, R43 ;  /* 0x0000002b2b2bc220 */ /* 0x002fe20000400000 */
[----:B------:R-:W0:Y:S01]  /*0fd0*/  MUFU.EX2 R9, R26 ;  /* 0x0000001a00097308 */ /* 0x000e220000000800 */
[----:B--2---:R-:W-:Y:S01]  /*0fe0*/  FMUL R42, R11, 1.4426950216293334961 ;  /* 0x3fb8aa3b0b2a7820 */ /* 0x004fe20000400000 */
[----:B------:R-:W-:Y:S01]  /*0ff0*/  FMUL R16, R16, 1.4426950216293334961 ;  /* 0x3fb8aa3b10107820 */ /* 0x000fe20000400000 */
[----:B------:R-:W-:Y:S01]  /*1000*/  FMUL R18, R18, 1.4426950216293334961 ;  /* 0x3fb8aa3b12127820 */ /* 0x000fe20000400000 */
[--C-:B------:R-:W-:Y:S01]  /*1010*/  FFMA R19, R19, UR9, -R41.reuse ;  /* 0x0000000913137c23 */ /* 0x100fe20008000829 */
[----:B------:R-:W-:Y:S01]  /*1020*/  FFMA R4, R4, UR9, -R41 ;  /* 0x0000000904047c23 */ /* 0x000fe20008000829 */
[----:B------:R-:W-:Y:S01]  /*1030*/  FSETP.GEU.AND P4, PT, R42, -126, PT ;  /* 0xc2fc00002a00780b */ /* 0x000fe20003f8e000 */
[----:B---3--:R-:W-:Y:S01]  /*1040*/  @!P3 FMUL R8, R8, R8 ;  /* 0x000000080808b220 */ /* 0x008fe20000400000 */
[----:B------:R-:W-:Y:S01]  /*1050*/  FSETP.GEU.AND P3, PT, R25, -126, PT ;  /* 0xc2fc00001900780b */ /* 0x000fe20003f6e000 */
[----:B------:R-:W-:Y:S01]  /*1060*/  FMUL R19, R19, 1.4426950216293334961 ;  /* 0x3fb8aa3b13137820 */ /* 0x000fe20000400000 */
[----:B------:R-:W-:Y:S01]  /*1070*/  FMUL R4, R4, 1.4426950216293334961 ;  /* 0x3fb8aa3b04047820 */ /* 0x000fe20000400000 */
[----:B------:R-:W-:Y:S01]  /*1080*/  FADD R8, R8, R43 ;  /* 0x0000002b08087221 */ /* 0x000fe20000000000 */
[--C-:B------:R-:W-:Y:S01]  /*1090*/  FFMA R37, R37, UR9, -R41.reuse ;  /* 0x0000000925257c23 */ /* 0x100fe20008000829 */
[----:B------:R1:W2:Y:S01]  /*10a0*/  MUFU.EX2 R43, R44 ;  /* 0x0000002c002b7308 */ /* 0x0002a20000000800 */
[--C-:B------:R-:W-:Y:S01]  /*10b0*/  FFMA R5, R5, UR9, -R41.reuse ;  /* 0x0000000905057c23 */ /* 0x100fe20008000829 */
[----:B0-----:R-:W-:Y:S01]  /*10c0*/  @!P5 FMUL R9, R9, R9 ;  /* 0x000000090909d220 */ /* 0x001fe20000400000 */
[----:B------:R-:W-:Y:S01]  /*10d0*/  FSETP.GEU.AND P5, PT, R36, -126, PT ;  /* 0xc2fc00002400780b */ /* 0x000fe20003fae000 */
[----:B------:R-:W-:Y:S01]  /*10e0*/  FMUL R37, R37, 1.4426950216293334961 ;  /* 0x3fb8aa3b25257820 */ /* 0x000fe20000400000 */
[----:B------:R-:W-:Y:S01]  /*10f0*/  FMUL R5, R5, 1.4426950216293334961 ;  /* 0x3fb8aa3b05057820 */ /* 0x000fe20000400000 */
[----:B------:R-:W-:Y:S01]  /*1100*/  @!P4 FMUL R42, R42, 0.5 ;  /* 0x3f0000002a2ac820 */ /* 0x000fe20000400000 */
[--C-:B------:R-:W-:Y:S01]  /*1110*/  FFMA R38, R38, UR9, -R41.reuse ;  /* 0x0000000926267c23 */ /* 0x100fe20008000829 */
[----:B------:R-:W-:Y:S01]  /*1120*/  @!P3 FMUL R25, R25, 0.5 ;  /* 0x3f0000001919b820 */ /* 0x000fe20000400000 */
[----:B-1----:R-:W-:Y:S01]  /*1130*/  FMUL R44, R29, 1.4426950216293334961 ;  /* 0x3fb8aa3b1d2c7820 */ /* 0x002fe20000400000 */
[----:B------:R0:W1:Y:S01]  /*1140*/  MUFU.EX2 R11, R42 ;  /* 0x0000002a000b7308 */ /* 0x0000620000000800 */
[--C-:B------:R-:W-:Y:S01]  /*1150*/  FFMA R29, R28, UR9, -R41.reuse ;  /* 0x000000091c1d7c23 */ /* 0x100fe20008000829 */
[----:B------:R-:W-:Y:S01]  /*1160*/  FMUL R38, R38, 1.4426950216293334961 ;  /* 0x3fb8aa3b26267820 */ /* 0x000fe20000400000 */
[--C-:B------:R-:W-:Y:S01]  /*1170*/  FFMA R6, R6, UR9, -R41.reuse ;  /* 0x0000000906067c23 */ /* 0x100fe20008000829 */
[--C-:B------:R-:W-:Y:S01]  /*1180*/  FFMA R39, R39, UR9, -R41.reuse ;  /* 0x0000000927277c23 */ /* 0x100fe20008000829 */
[----:B--2---:R-:W-:Y:S01]  /*1190*/  @!P6 FMUL R43, R43, R43 ;  /* 0x0000002b2b2be220 */ /* 0x004fe20000400000 */
[----:B------:R-:W-:Y:S01]  /*11a0*/  FSETP.GEU.AND P6, PT, R30, -126, PT ;  /* 0xc2fc00001e00780b */ /* 0x000fe20003fce000 */
[----:B------:R-:W-:Y:S01]  /*11b0*/  @!P5 FMUL R36, R36, 0.5 ;  /* 0x3f0000002424d820 */ /* 0x000fe20000400000 */
[----:B------:R-:W2:Y:S01]  /*11c0*/  MUFU.EX2 R10, R25 ;  /* 0x00000019000a7308 */ /* 0x000ea20000000800 */
[----:B0-----:R-:W-:Y:S01]  /*11d0*/  FMUL R42, R27, 1.4426950216293334961 ;  /* 0x3fb8aa3b1b2a7820 */ /* 0x001fe20000400000 */
[----:B------:R-:W-:Y:S01]  /*11e0*/  FMUL R6, R6, 1.4426950216293334961 ;  /* 0x3fb8aa3b06067820 */ /* 0x000fe20000400000 */
[----:B------:R-:W-:Y:S01]  /*11f0*/  FMUL R39, R39, 1.4426950216293334961 ;  /* 0x3fb8aa3b27277820 */ /* 0x000fe20000400000 */
[--C-:B------:R-:W-:Y:S01]  /*1200*/  FFMA R7, R7, UR9, -R41.reuse ;  /* 0x0000000907077c23 */ /* 0x100fe20008000829 */
[----:B------:R-:W-:Y:S01]  /*1210*/  FFMA R40, R40, UR9, -R41 ;  /* 0x0000000928287c23 */ /* 0x000fe20008000829 */
[----:B------:R-:W-:Y:S01]  /*1220*/  FADD R20, -R41, R20 ;  /* 0x0000001429147221 */ /* 0x000fe20000000100 */
[----:B-1----:R-:W-:Y:S01]  /*1230*/  @!P4 FMUL R11, R11, R11 ;  /* 0x0000000b0b0bc220 */ /* 0x002fe20000400000 */
[----:B------:R0:W1:Y:S01]  /*1240*/  MUFU.EX2 R26, R36 ;  /* 0x00000024001a7308 */ /* 0x0000620000000800 */
[----:B------:R-:W-:Y:S01]  /*1250*/  BAR.SYNC.DEFER_BLOCKING 0x0 ;  /* 0x0000000000007b1d */ /* 0x000fe20000010000 */
[----:B------:R-:W-:Y:S01]  /*1260*/  FSETP.GEU.AND P4, PT, R35, -126, PT ;  /* 0xc2fc00002300780b */ /* 0x000fe20003f8e000 */
[----:B------:R-:W-:Y:S01]  /*1270*/  @!P6 FMUL R30, R30, 0.5 ;  /* 0x3f0000001e1ee820 */ /* 0x000fe20000400000 */
[----:B------:R-:W-:Y:S01]  /*1280*/  FMUL R7, R7, 1.4426950216293334961 ;  /* 0x3fb8aa3b07077820 */ /* 0x000fe20000400000 */
[----:B------:R-:W-:Y:S01]  /*1290*/  FMUL R40, R40, 1.4426950216293334961 ;  /* 0x3fb8aa3b28287820 */ /* 0x000fe20000400000 */
[----:B--2---:R-:W-:-:S02]  /*12a0*/  @!P3 FMUL R10, R10, R10 ;  /* 0x0000000a0a0ab220 */ /* 0x004fc40000400000 */
[----:B------:R2:W3:Y:S01]  /*12b0*/  MUFU.EX2 R25, R30 ;  /* 0x0000001e00197308 */ /* 0x0004e20000000800 */
[----:B------:R-:W-:Y:S01]  /*12c0*/  FSETP.GEU.AND P3, PT, R44, -126, PT ;  /* 0xc2fc00002c00780b */ /* 0x000fe20003f6e000 */
[----:B0-----:R-:W-:Y:S01]  /*12d0*/  FADD R36, R43, R8 ;  /* 0x000000082b247221 */ /* 0x001fe20000000000 */
[----:B-1----:R-:W-:Y:S01]  /*12e0*/  @!P5 FMUL R26, R26, R26 ;  /* 0x0000001a1a1ad220 */ /* 0x002fe20000400000 */
[----:B------:R-:W-:-:S03]  /*12f0*/  FSETP.GEU.AND P5, PT, R34, -126, PT ;  /* 0xc2fc00002200780b */ /* 0x000fc60003fae000 */
[----:B------:R-:W-:Y:S01]  /*1300*/  @!P4 FMUL R35, R35, 0.5 ;  /* 0x3f0000002323c820 */ /* 0x000fe20000400000 */
[----:B--2---:R-:W-:Y:S01]  /*1310*/  FMUL R30, R29, 1.4426950216293334961 ;  /* 0x3fb8aa3b1d1e7820 */ /* 0x004fe20000400000 */
[----:B------:R-:W-:Y:S02]  /*1320*/  FFMA R29, R14, UR9, -R41 ;  /* 0x000000090e1d7c23 */ /* 0x000fe40008000829 */
[----:B------:R0:W1:Y:S03]  /*1330*/  MUFU.EX2 R28, R35 ;  /* 0x00000023001c7308 */ /* 0x0000660000000800 */
[----:B------:R-:W-:Y:S01]  /*1340*/  @!P3 FMUL R44, R44, 0.5 ;  /* 0x3f0000002c2cb820 */ /* 0x000fe20000400000 */
[----:B---3--:R-:W-:Y:S01]  /*1350*/  @!P6 FMUL R25, R25, R25 ;  /* 0x000000191919e220 */ /* 0x008fe20000400000 */
[----:B------:R-:W-:Y:S01]  /*1360*/  FSETP.GEU.AND P6, PT, R42, -126, PT ;  /* 0xc2fc00002a00780b */ /* 0x000fe20003fce000 */
[----:B------:R-:W-:-:S02]  /*1370*/  FMUL R29, R29, 1.4426950216293334961 ;  /* 0x3fb8aa3b1d1d7820 */ /* 0x000fc40000400000 */
[----:B------:R-:W2:Y:S01]  /*1380*/  MUFU.EX2 R27, R44 ;  /* 0x0000002c001b7308 */ /* 0x000ea20000000800 */
[----:B------:R-:W-:Y:S01]  /*1390*/  @!P5 FMUL R34, R34, 0.5 ;  /* 0x3f0000002222d820 */ /* 0x000fe20000400000 */
[----:B0-----:R-:W-:-:S04]  /*13a0*/  FADD R35, R9, R36 ;  /* 0x0000002409237221 */ /* 0x001fc80000000000 */
[----:B------:R-:W-:Y:S01]  /*13b0*/  FADD R36, R10, R35 ;  /* 0x000000230a247221 */ /* 0x000fe20000000000 */
[----:B-1----:R-:W-:-:S03]  /*13c0*/  @!P4 FMUL R28, R28, R28 ;  /* 0x0000001c1c1cc220 */ /* 0x002fc60000400000 */
[----:B------:R-:W-:Y:S01]  /*13d0*/  @!P6 FMUL R42, R42, 0.5 ;  /* 0x3f0000002a2ae820 */ /* 0x000fe20000400000 */
[----:B------:R0:W1:Y:S01]  /*13e0*/  MUFU.EX2 R14, R34 ;  /* 0x00000022000e7308 */ /* 0x0000620000000800 */
[----:B------:R-:W-:Y:S01]  /*13f0*/  FSETP.GEU.AND P4, PT, R33, -126, PT ;  /* 0xc2fc00002100780b */ /* 0x000fe20003f8e000 */
[----:B------:R-:W-:Y:S01]  /*1400*/  FADD R36, R11, R36 ;  /* 0x000000240b247221 */ /* 0x000fe20000000000 */
[----:B--2---:R-:W-:Y:S01]  /*1410*/  @!P3 FMUL R27, R27, R27 ;  /* 0x0000001b1b1bb220 */ /* 0x004fe20000400000 */
[----:B------:R-:W-:-:S04]  /*1420*/  FSETP.GEU.AND P3, PT, R30, -126, PT ;  /* 0xc2fc00001e00780b */ /* 0x000fc80003f6e000 */
[----:B------:R-:W2:Y:S01]  /*1430*/  MUFU.EX2 R8, R42 ;  /* 0x0000002a00087308 */ /* 0x000ea20000000800 */
[----:B0-----:R-:W-:Y:S01]  /*1440*/  FMUL R34, R13, 1.4426950216293334961 ;  /* 0x3fb8aa3b0d227820 */ /* 0x001fe20000400000 */
[----:B------:R-:W-:Y:S01]  /*1450*/  FFMA R13, R12, UR9, -R41 ;  /* 0x000000090c0d7c23 */ /* 0x000fe20008000829 */
[----:B------:R-:W-:-:S03]  /*1460*/  FADD R35, R25, R36 ;  /* 0x0000002419237221 */ /* 0x000fc60000000000 */
[----:B------:R-:W-:Y:S01]  /*1470*/  @!P4 FMUL R33, R33, 0.5 ;  /* 0x3f0000002121c820 */ /* 0x000fe20000400000 */
[----:B-1----:R-:W-:Y:S01]  /*1480*/  @!P5 FMUL R14, R14, R14 ;  /* 0x0000000e0e0ed220 */ /* 0x002fe20000400000 */
[----:B------:R-:W-:Y:S01]  /*1490*/  FSETP.GEU.AND P5, PT, R32, -126, PT ;  /* 0xc2fc00002000780b */ /* 0x000fe20003fae000 */
[----:B------:R-:W-:Y:S01]  /*14a0*/  FMUL R25, R13, 1.4426950216293334961 ;  /* 0x3fb8aa3b0d197820 */ /* 0x000fe20000400000 */
[----:B------:R-:W0:Y:S01]  /*14b0*/  MUFU.EX2 R10, R33 ;  /* 0x00000021000a7308 */ /* 0x000e220000000800 */
[----:B------:R-:W-:Y:S01]  /*14c0*/  @!P3 FMUL R30, R30, 0.5 ;  /* 0x3f0000001e1eb820 */ /* 0x000fe20000400000 */
[----:B--2---:R-:W-:Y:S01]  /*14d0*/  @!P6 FMUL R8, R8, R8 ;  /* 0x000000080808e220 */ /* 0x004fe20000400000 */
[----:B------:R-:W-:-:S05]  /*14e0*/  FSETP.GEU.AND P6, PT, R29, -126, PT ;  /* 0xc2fc00001d00780b */ /* 0x000fca0003fce000 */
[----:B------:R1:W2:Y:S03]  /*14f0*/  MUFU.EX2 R9, R30 ;  /* 0x0000001e00097308 */ /* 0x0002a60000000800 */
[----:B------:R-:W-:Y:S01]  /*1500*/  @!P5 FMUL R32, R32, 0.5 ;  /* 0x3f0000002020d820 */ /* 0x000fe20000400000 */
[----:B0-----:R-:W-:-:S04]  /*1510*/  @!P4 FMUL R10, R10, R10 ;  /* 0x0000000a0a0ac220 */ /* 0x001fc80000400000 */
[----:B------:R-:W0:Y:S01]  /*1520*/  MUFU.EX2 R12, R32 ;  /* 0x00000020000c7308 */ /* 0x000e220000000800 */
[----:B------:R-:W-:Y:S01]  /*1530*/  FSETP.GEU.AND P4, PT, R31, -126, PT ;  /* 0xc2fc00001f00780b */ /* 0x000fe20003f8e000 */
[----:B-1----:R-:W-:Y:S01]  /*1540*/  FADD R30, R26, R35 ;  /* 0x000000231a1e7221 */ /* 0x002fe20000000000 */
[----:B------:R-:W-:Y:S01]  /*1550*/  @!P6 FMUL R29, R29, 0.5 ;  /* 0x3f0000001d1de820 */ /* 0x000fe20000400000 */
[----:B------:R-:W-:Y:S01]  /*1560*/  FMUL R26, R17, 1.4426950216293334961 ;  /* 0x3fb8aa3b111a7820 */ /* 0x000fe20000400000 */
[----:B------:R-:W-:Y:S01]  /*1570*/  FFMA R17, R15, UR9, -R41 ;  /* 0x000000090f117c23 */ /* 0x000fe20008000829 */
[----:B------:R-:W-:Y:S01]  /*1580*/  FADD R27, R27, R30 ;  /* 0x0000001e1b1b7221 */ /* 0x000fe20000000000 */
[----:B--2---:R-:W-:Y:S01]  /*1590*/  @!P3 FMUL R9, R9, R9 ;  /* 0x000000090909b220 */ /* 0x004fe20000400000 */
[----:B------:R-:W1:Y:S01]  /*15a0*/  MUFU.EX2 R11, R29 ;  /* 0x0000001d000b7308 */ /* 0x000e620000000800 */
[----:B------:R-:W-:Y:S01]  /*15b0*/  FSETP.GEU.AND P3, PT, R34, -126, PT ;  /* 0xc2fc00002200780b */ /* 0x000fe20003f6e000 */
[----:B------:R-:W-:Y:S01]  /*15c0*/  FMUL R17, R17, 1.4426950216293334961 ;  /* 0x3fb8aa3b11117820 */ /* 0x000fe20000400000 */
[----:B------:R-:W-:-:S03]  /*15d0*/  FADD R27, R28, R27 ;  /* 0x0000001b1c1b7221 */ /* 0x000fc60000000000 */
[----:B------:R-:W-:Y:S01]  /*15e0*/  @!P4 FMUL R31, R31, 0.5 ;  /* 0x3f0000001f1fc820 */ /* 0x000fe20000400000 */
[----:B0-----:R-:W-:Y:S01]  /*15f0*/  @!P5 FMUL R12, R12, R12 ;  /* 0x0000000c0c0cd220 */ /* 0x001fe20000400000 */
[----:B------:R-:W-:Y:S01]  /*1600*/  FSETP.GEU.AND P5, PT, R26, -126, PT ;  /* 0xc2fc00001a00780b */ /* 0x000fe20003fae000 */
[----:B------:R-:W-:Y:S01]  /*1610*/  FADD R27, R8, R27 ;  /* 0x0000001b081b7221 */ /* 0x000fe20000000000 */
[----:B------:R-:W0:Y:S03]  /*1620*/  MUFU.EX2 R15, R31 ;  /* 0x0000001f000f7308 */ /* 0x000e260000000800 */
[----:B------:R-:W-:Y:S01]  /*1630*/  FADD R14, R14, R27 ;  /* 0x0000001b0e0e7221 */ /* 0x000fe20000000000 */
[----:B------:R-:W-:Y:S01]  /*1640*/  @!P3 FMUL R34, R34, 0.5 ;  /* 0x3f0000002222b820 */ /* 0x000fe20000400000 */
[----:B-1----:R-:W-:Y:S01]  /*1650*/  @!P6 FMUL R11, R11, R11 ;  /* 0x0000000b0b0be220 */ /* 0x002fe20000400000 */
[----:B------:R-:W-:Y:S01]  /*1660*/  FSETP.GEU.AND P6, PT, R25, -126, PT ;  /* 0xc2fc00001900780b */ /* 0x000fe20003fce000 */
[----:B------:R-:W-:Y:S01]  /*1670*/  FADD R9, R9, R14 ;  /* 0x0000000e09097221 */ /* 0x000fe20000000000 */
[----:B------:R-:W1:Y:S03]  /*1680*/  MUFU.EX2 R13, R34 ;  /* 0x00000022000d7308 */ /* 0x000e660000000800 */
[----:B------:R-:W-:Y:S01]  /*1690*/  @!P5 FMUL R26, R26, 0.5 ;  /* 0x3f0000001a1ad820 */ /* 0x000fe20000400000 */
[----:B------:R-:W-:Y:S01]  /*16a0*/  FADD R10, R10, R9 ;  /* 0x000000090a0a7221 */ /* 0x000fe20000000000 */
[----:B0-----:R-:W-:Y:S01]  /*16b0*/  @!P4 FMUL R15, R15, R15 ;  /* 0x0000000f0f0fc220 */ /* 0x001fe20000400000 */
[----:B------:R-:W-:-:S03]  /*16c0*/  FSETP.GEU.AND P4, PT, R16, -126, PT ;  /* 0xc2fc00001000780b */ /* 0x000fc60003f8e000 */
[----:B------:R-:W0:Y:S01]  /*16d0*/  MUFU.EX2 R26, R26 ;  /* 0x0000001a001a7308 */ /* 0x000e220000000800 */
[----:B------:R-:W-:Y:S01]  /*16e0*/  FADD R11, R11, R10 ;  /* 0x0000000a0b0b7221 */ /* 0x000fe20000000000 */
[----:B------:R-:W-:-:S03]  /*16f0*/  @!P6 FMUL R25, R25, 0.5 ;  /* 0x3f0000001919e820 */ /* 0x000fc60000400000 */
[----:B------:R-:W-:Y:S01]  /*1700*/  FADD R12, R12, R11 ;  /* 0x0000000b0c0c7221 */ /* 0x000fe20000000000 */
[----:B-1----:R-:W-:Y:S01]  /*1710*/  @!P3 FMUL R13, R13, R13 ;  /* 0x0000000d0d0db220 */ /* 0x002fe20000400000 */
[----:B------:R-:W-:Y:S01]  /*1720*/  FSETP.GEU.AND P3, PT, R17, -126, PT ;  /* 0xc2fc00001100780b */ /* 0x000fe20003f6e000 */
[----:B------:R-:W1:Y:S02]  /*1730*/  MUFU.EX2 R25, R25 ;  /* 0x0000001900197308 */ /* 0x000e640000000800 */
[----:B------:R-:W-:Y:S01]  /*1740*/  FADD R12, R13, R12 ;  /* 0x0000000c0d0c7221 */ /* 0x000fe20000000000 */
[----:B------:R-:W-:-:S03]  /*1750*/  @!P4 FMUL R16, R16, 0.5 ;  /* 0x3f0000001010c820 */ /* 0x000fc60000400000 */
[----:B------:R-:W-:Y:S01]  /*1760*/  FADD R12, R15, R12 ;  /* 0x0000000c0f0c7221 */ /* 0x000fe20000000000 */
[----:B0-----:R-:W-:Y:S01]  /*1770*/  @!P5 FMUL R26, R26, R26 ;  /* 0x0000001a1a1ad220 */ /* 0x001fe20000400000 */
[----:B------:R-:W-:Y:S01]  /*1780*/  FSETP.GEU.AND P5, PT, R19, -126, PT ;  /* 0xc2fc00001300780b */ /* 0x000fe20003fae000 */
[----:B------:R-:W0:Y:S03]  /*1790*/  MUFU.EX2 R16, R16 ;  /* 0x0000001000107308 */ /* 0x000e260000000800 */
[----:B------:R-:W-:Y:S01]  /*17a0*/  @!P3 FMUL R17, R17, 0.5 ;  /* 0x3f0000001111b820 */ /* 0x000fe20000400000 */
[----:B-1----:R-:W-:Y:S01]  /*17b0*/  @!P6 FMUL R25, R25, R25 ;  /* 0x000000191919e220 */ /* 0x002fe20000400000 */
[----:B------:R-:W-:-:S04]  /*17c0*/  FSETP.GEU.AND P6, PT, R18, -126, PT ;  /* 0xc2fc00001200780b */ /* 0x000fc80003fce000 */
[----:B------:R-:W1:Y:S01]  /*17d0*/  MUFU.EX2 R17, R17 ;  /* 0x0000001100117308 */ /* 0x000e620000000800 */
[----:B------:R-:W-:Y:S02]  /*17e0*/  FADD R25, R25, R12 ;  /* 0x0000000c19197221 */ /* 0x000fe40000000000 */
[----:B------:R-:W-:Y:S02]  /*17f0*/  @!P5 FMUL R19, R19, 0.5 ;  /* 0x3f0000001313d820 */ /* 0x000fe40000400000 */
[----:B------:R-:W-:Y:S01]  /*1800*/  FADD R26, R26, R25 ;  /* 0x000000191a1a7221 */ /* 0x000fe20000000000 */
[----:B0-----:R-:W-:Y:S01]  /*1810*/  @!P4 FMUL R16, R16, R16 ;  /* 0x000000101010c220 */ /* 0x001fe20000400000 */
[----:B------:R-:W-:Y:S02]  /*1820*/  FSETP.GEU.AND P4, PT, R37, -126, PT ;  /* 0xc2fc00002500780b */ /* 0x000fe40003f8e000 */
[----:B------:R-:W0:Y:S01]  /*1830*/  MUFU.EX2 R19, R19 ;  /* 0x0000001300137308 */ /* 0x000e220000000800 */
[----:B------:R-:W-:Y:S01]  /*1840*/  @!P6 FMUL R18, R18, 0.5 ;  /* 0x3f0000001212e820 */ /* 0x000fe20000400000 */
[----:B-1----:R-:W-:Y:S01]  /*1850*/  @!P3 FMUL R17, R17, R17 ;  /* 0x000000111111b220 */ /* 0x002fe20000400000 */
[----:B------:R-:W-:-:S05]  /*1860*/  FSETP.GEU.AND P3, PT, R4, -126, PT ;  /* 0xc2fc00000400780b */ /* 0x000fca0003f6e000 */
        /* <DEDUP_REMOVED lines=34> */
[----:B0-----:R-:W-:Y:S02]  /*1a90*/  @!P4 FMUL R39, R39, R39 ;  /* 0x000000272727c220 */ /* 0x001fe40000400000 */
[----:B------:R-:W0:Y:S01]  /*1aa0*/  MUFU.EX2 R5, R40 ;  /* 0x0000002800057308 */ /* 0x000e220000000800 */
[----:B------:R-:W-:Y:S01]  /*1ab0*/  ISETP.LE.AND P4, PT, R0, UR4, PT ;  /* 0x0000000400007c0c */ /* 0x000fe2000bf83270 */
[----:B------:R-:W-:Y:S01]  /*1ac0*/  @!P6 FMUL R7, R7, 0.5 ;  /* 0x3f0000000707e820 */ /* 0x000fe20000400000 */
[----:B-1----:R-:W-:-:S05]  /*1ad0*/  @!P3 FMUL R6, R6, R6 ;  /* 0x000000060606b220 */ /* 0x002fca0000400000 */
[----:B------:R-:W1:Y:S01]  /*1ae0*/  MUFU.EX2 R4, R7 ;  /* 0x0000000700047308 */ /* 0x000e620000000800 */
[----:B------:R-:W-:-:S04]  /*1af0*/  FADD R6, R6, R9 ;  /* 0x0000000906067221 */ /* 0x000fc80000000000 */
[----:B------:R-:W-:Y:S01]  /*1b00*/  FADD R39, R39, R6 ;  /* 0x0000000627277221 */ /* 0x000fe20000000000 */
[----:B0-----:R-:W-:Y:S01]  /*1b10*/  @!P5 FMUL R5, R5, R5 ;  /* 0x000000050505d220 */ /* 0x001fe20000400000 */
[----:B-1----:R-:W-:-:S04]  /*1b20*/  @!P6 FMUL R4, R4, R4 ;  /* 0x000000040404e220 */ /* 0x002fc80000400000 */
[----:B------:R-:W-:-:S04]  /*1b30*/  FADD R4, R4, R39 ;  /* 0x0000002704047221 */ /* 0x000fc80000000000 */
[----:B------:R-:W-:-:S05]  /*1b40*/  FADD R4, R5, R4 ;  /* 0x0000000405047221 */ /* 0x000fca0000000000 */
[----:B------:R-:W0:Y:S02]  /*1b50*/  SHFL.BFLY PT, R5, R4, 0x10, 0x1f ;  /* 0x0e001f0004057f89 */ /* 0x000e2400000e0000 */
[----:B0-----:R-:W-:-:S05]  /*1b60*/  FADD R5, R4, R5 ;  /* 0x0000000504057221 */ /* 0x001fca0000000000 */
        /* <DEDUP_REMOVED lines=8> */
[----:B------:R-:W-:Y:S01]  /*1bf0*/  @!P2 STS [R22+UR5], R9 ;  /* 0x000000091600a988 */ /* 0x000fe20008000805 */
[----:B------:R-:W-:Y:S06]  /*1c00*/  BAR.SYNC.DEFER_BLOCKING 0x0 ;  /* 0x0000000000007b1d */ /* 0x000fec0000010000 */
[----:B------:R-:W0:Y:S04]  /*1c10*/  @!P1 LDS R3, [R23] ;  /* 0x0000000017039984 */ /* 0x000e280000000800 */
[----:B0-----:R-:W0:Y:S02]  /*1c20*/  SHFL.BFLY PT, R4, R3, 0x8, 0x1f ;  /* 0x0d001f0003047f89 */ /* 0x001e2400000e0000 */
[----:B0-----:R-:W-:-:S05]  /*1c30*/  FADD R5, R3, R4 ;  /* 0x0000000403057221 */ /* 0x001fca0000000000 */
[----:B------:R-:W0:Y:S02]  /*1c40*/  SHFL.BFLY PT, R4, R5, 0x4, 0x1f ;  /* 0x0c801f0005047f89 */ /* 0x000e2400000e0000 */
[----:B0-----:R-:W-:-:S05]  /*1c50*/  FADD R6, R5, R4 ;  /* 0x0000000405067221 */ /* 0x001fca0000000000 */
[----:B------:R-:W0:Y:S02]  /*1c60*/  SHFL.BFLY PT, R7, R6, 0x2, 0x1f ;  /* 0x0c401f0006077f89 */ /* 0x000e2400000e0000 */
[----:B0-----:R-:W-:-:S05]  /*1c70*/  FADD R7, R6, R7 ;  /* 0x0000000706077221 */ /* 0x001fca0000000000 */
[----:B------:R-:W0:Y:S02]  /*1c80*/  SHFL.BFLY PT, R4, R7, 0x1, 0x1f ;  /* 0x0c201f0007047f89 */ /* 0x000e2400000e0000 */
[----:B0-----:R-:W-:Y:S01]  /*1c90*/  FADD R8, R7, R4 ;  /* 0x0000000407087221 */ /* 0x001fe20000000000 */
[----:B------:R-:W-:Y:S01]  /*1ca0*/  FMUL R4, R20, 1.4426950216293334961 ;  /* 0x3fb8aa3b14047820 */ /* 0x000fe20000400000 */
[----:B------:R-:W-:-:S03]  /*1cb0*/  MOV R20, R41 ;  /* 0x0000002900147202 */ /* 0x000fc60000000f00 */
[----:B------:R-:W-:Y:S01]  /*1cc0*/  @P0 STS [R23], R8 ;  /* 0x0000000817000388 */ /* 0x000fe20000000800 */
[----:B------:R-:W-:Y:S01]  /*1cd0*/  BAR.SYNC.DEFER_BLOCKING 0x0 ;  /* 0x0000000000007b1d */ /* 0x000fe20000010000 */
[----:B------:R-:W-:-:S13]  /*1ce0*/  FSETP.GEU.AND P3, PT, R4, -126, PT ;  /* 0xc2fc00000400780b */ /* 0x000fda0003f6e000 */
[----:B------:R-:W-:-:S04]  /*1cf0*/  @!P3 FMUL R4, R4, 0.5 ;  /* 0x3f0000000404b820 */ /* 0x000fc80000400000 */
[----:B------:R-:W0:Y:S01]  /*1d00*/  MUFU.EX2 R5, R4 ;  /* 0x0000000400057308 */ /* 0x000e220000000800 */
[----:B------:R-:W1:Y:S01]  /*1d10*/  LDS R10, [UR7] ;  /* 0x00000007ff0a7984 */ /* 0x000e620008000800 */
[----:B0-----:R-:W-:-:S04]  /*1d20*/  @!P3 FMUL R5, R5, R5 ;  /* 0x000000050505b220 */ /* 0x001fc80000400000 */
[----:B-1----:R-:W-:Y:S01]  /*1d30*/  FFMA R2, R5, R2, R10 ;  /* 0x0000000205027223 */ /* 0x002fe2000000000a */
[----:B------:R-:W-:Y:S06]  /*1d40*/  @!P4 BRA `(.L_x_1) ;  /* 0xffffffe40024c947 */ /* 0x000fec000383ffff */
.L_x_0:
[----:B------:R-:W-:Y:S01]  /*1d50*/  MOV R6, R2 ;  /* 0x0000000200067202 */ /* 0x000fe20000000f00 */
[----:B------:R-:W1:Y:S01]  /*1d60*/  S2R R7, SR_TID.X ;  /* 0x0000000000077919 */ /* 0x000e620000002100 */
[----:B------:R-:W-:Y:S01]  /*1d70*/  MOV R5, 0x3e055027 ;  /* 0x3e05502700057802 */ /* 0x000fe20000000f00 */
[----:B------:R-:W-:Y:S01]  /*1d80*/  USHF.R.S32.HI UR4, URZ, 0x1f, UR6 ;  /* 0x0000001f3f047899 */ /* 0x000fe20008011406 */
[----:B------:R-:W-:Y:S01]  /*1d90*/  FSETP.GEU.AND P0, PT, R6, 1.175494350822287508e-38, PT ;  /* 0x008000000600780b */ /* 0x000fe20003f0e000 */
[----:B------:R-:W-:Y:S01]  /*1da0*/  USHF.L.U32 UR9, UR6, 0x2, URZ ;  /* 0x0000000206097899 */ /* 0x000fe2000800063f */
[----:B------:R-:W-:Y:S01]  /*1db0*/  ULDC.64 UR14, c[0x0][0x218] ;  /* 0x00008600000e7ab9 */ /* 0x000fe20000000a00 */
[----:B------:R-:W-:Y:S01]  /*1dc0*/  ULDC.64 UR16, c[0x0][0x230] ;  /* 0x00008c0000107ab9 */ /* 0x000fe20000000a00 */
[----:B------:R-:W-:Y:S02]  /*1dd0*/  USHF.L.U64.HI UR10, UR6, 0x2, UR4 ;  /* 0x00000002060a7899 */ /* 0x000fe40008010204 */
[----:B------:R-:W-:-:S02]  /*1de0*/  UIADD3 UR7, UP0, UR9, UR14, URZ ;  /* 0x0000000e09077290 */ /* 0x000fc4000ff1e03f */
[----:B------:R-:W-:Y:S02]  /*1df0*/  ULEA UR5, UP1, UR6, UR16, 0x3 ;  /* 0x0000001006057291 */ /* 0x000fe4000f82183f */
[----:B------:R-:W-:-:S03]  /*1e00*/  UIADD3.X UR8, UR10, UR15, URZ, UP0, !UPT ;  /* 0x0000000f0a087290 */ /* 0x000fc600087fe43f */
[----:B------:R-:W-:Y:S01]  /*1e10*/  @!P0 FMUL R6, R6, 8388608 ;  /* 0x4b00000006068820 */ /* 0x000fe20000400000 */
[----:B------:R-:W-:-:S04]  /*1e20*/  ULEA.HI.X UR4, UR6, UR17, UR4, 0x3, UP1 ;  /* 0x0000001106047291 */ /* 0x000fc800088f1c04 */
[----:B------:R-:W-:-:S04]  /*1e30*/  IADD3 R2, R6, -0x3f2aaaab, RZ ;  /* 0xc0d5555506027810 */ /* 0x000fc80007ffe0ff */
[----:B------:R-:W-:-:S04]  /*1e40*/  LOP3.LUT R3, R2, 0xff800000, RZ, 0xc0, !PT ;  /* 0xff80000002037812 */ /* 0x000fc800078ec0ff */
[----:B------:R-:W-:Y:S02]  /*1e50*/  IADD3 R2, R6, -R3, RZ ;  /* 0x8000000306027210 */ /* 0x000fe40007ffe0ff */
[----:B------:R-:W-:Y:S02]  /*1e60*/  I2FP.F32.S32 R3, R3 ;  /* 0x0000000300037245 */ /* 0x000fe40000201400 */
[----:B-1----:R-:W-:Y:S01]  /*1e70*/  ISETP.NE.AND P1, PT, R7, RZ, PT ;  /* 0x000000ff0700720c */ /* 0x002fe20003f25270 */
[----:B------:R-:W-:Y:S01]  /*1e80*/  FADD R4, R2, -1 ;  /* 0xbf80000002047421 */ /* 0x000fe20000000000 */
[----:B------:R-:W-:Y:S02]  /*1e90*/  FSEL R2, RZ, -23, P0 ;  /* 0xc1b80000ff027808 */ /* 0x000fe40000000000 */
[----:B------:R-:W-:Y:S01]  /*1ea0*/  ISETP.GE.U32.AND P0, PT, R6, 0x7f800000, PT ;  /* 0x7f8000000600780c */ /* 0x000fe20003f06070 */
[----:B------:R-:W-:Y:S02]  /*1eb0*/  FFMA.FTZ R5, R4, -R5, 0.14084610342979431152 ;  /* 0x3e1039f604057423 */ /* 0x000fe40000010805 */
[----:B------:R-:W-:-:S02]  /*1ec0*/  FFMA.FTZ R2, R3, 1.1920928955078125e-07, R2 ;  /* 0x3400000003027823 */ /* 0x000fc40000010002 */
[----:B------:R-:W-:-:S04]  /*1ed0*/  FFMA.FTZ R5, R4, R5, -0.12148627638816833496 ;  /* 0xbdf8cdcc04057423 */ /* 0x000fc80000010005 */
[----:B------:R-:W-:-:S04]  /*1ee0*/  FFMA.FTZ R5, R4, R5, 0.13980610668659210205 ;  /* 0x3e0f295504057423 */ /* 0x000fc80000010005 */
[----:B------:R-:W-:Y:S01]  /*1ef0*/  FFMA.FTZ R5, R4, R5, -0.16684235632419586182 ;  /* 0xbe2ad8b904057423 */ /* 0x000fe20000010005 */
[----:B------:R-:W-:-:S03]  /*1f00*/  @P0 MOV R3, 0x7f800000 ;  /* 0x7f80000000030802 */ /* 0x000fc60000000f00 */
[----:B------:R-:W-:-:S04]  /*1f10*/  FFMA.FTZ R5, R4, R5, 0.20012299716472625732 ;  /* 0x3e4ced0b04057423 */ /* 0x000fc80000010005 */
[----:B------:R-:W-:-:S04]  /*1f20*/  FFMA.FTZ R5, R4, R5, -0.24999669194221496582 ;  /* 0xbe7fff2204057423 */ /* 0x000fc80000010005 */
[----:B------:R-:W-:-:S04]  /*1f30*/  FFMA.FTZ R5, R4, R5, 0.33333182334899902344 ;  /* 0x3eaaaa7804057423 */ /* 0x000fc80000010005 */
[----:B------:R-:W-:-:S04]  /*1f40*/  FFMA.FTZ R5, R4, R5, -0.5 ;  /* 0xbf00000004057423 */ /* 0x000fc80000010005 */
[----:B------:R-:W-:-:S04]  /*1f50*/  FMUL R5, R4, R5 ;  /* 0x0000000504057220 */ /* 0x000fc80000400000 */
[----:B------:R-:W-:Y:S01]  /*1f60*/  FFMA.FTZ R5, R4, R5, R4 ;  /* 0x0000000504057223 */ /* 0x000fe20000010004 */
[----:B------:R-:W-:-:S03]  /*1f70*/  MOV R4, UR7 ;  /* 0x0000000700047c02 */ /* 0x000fc60008000f00 */
[----:B------:R-:W-:Y:S01]  /*1f80*/  FFMA.FTZ R2, R2, 0.69314718246459960938, R5 ;  /* 0x3f31721802027823 */ /* 0x000fe20000010005 */
[C---:B------:R-:W-:Y:S01]  /*1f90*/  @P0 FFMA.FTZ R2, R6.reuse, R3, +INF ;  /* 0x7f80000006020423 */ /* 0x040fe20000010003 */
[----:B------:R-:W-:Y:S02]  /*1fa0*/  FSETP.NEU.AND P0, PT, R6, RZ, PT ;  /* 0x000000ff0600720b */ /* 0x000fe40003f0d000 */
[----:B------:R-:W-:Y:S02]  /*1fb0*/  MOV R5, UR8 ;  /* 0x0000000800057c02 */ /* 0x000fe40008000f00 */
[----:B------:R-:W-:Y:S02]  /*1fc0*/  FSEL R6, R2, -INF , P0 ;  /* 0xff80000002067808 */ /* 0x000fe40000000000 */
[----:B------:R-:W-:Y:S01]  /*1fd0*/  MOV R2, UR5 ;  /* 0x0000000500027c02 */ /* 0x000fe20008000f00 */
[----:B------:R-:W-:Y:S01]  /*1fe0*/  ULDC UR5, c[0x0][0x244] ;  /* 0x0000910000057ab9 */ /* 0x000fe20000000800 */
[----:B------:R-:W-:Y:S01]  /*1ff0*/  MOV R3, UR4 ;  /* 0x0000000400037c02 */ /* 0x000fe20008000f00 */
[----:B------:R-:W-:-:S05]  /*2000*/  FADD R41, R6, R41 ;  /* 0x0000002906297221 */ /* 0x000fca0000000000 */
[----:B------:R1:W-:Y:S04]  /*2010*/  @!P1 STG.E desc[UR18][R4.64], R41 ;  /* 0x0000002904009986 */ /* 0x0003e8000c101912 */
[----:B------:R-:W3:Y:S01]  /*2020*/  LDG.E.64 R2, desc[UR18][R2.64] ;  /* 0x0000001202027981 */ /* 0x000ee2000c1e1b00 */
[----:B------:R-:W-:Y:S01]  /*2030*/  USHF.R.S32.HI UR4, URZ, 0x1f, UR5 ;  /* 0x0000001f3f047899 */ /* 0x000fe20008011405 */
[----:B------:R-:W-:Y:S02]  /*2040*/  MOV R7, RZ ;  /* 0x000000ff00077202 */ /* 0x000fe40000000f00 */
[----:B------:R-:W-:Y:S02]  /*2050*/  MOV R9, RZ ;  /* 0x000000ff00097202 */ /* 0x000fe40000000f00 */
[----:B---3--:R-:W-:-:S04]  /*2060*/  ISETP.NE.U32.AND P0, PT, R2, UR5, PT ;  /* 0x0000000502007c0c */ /* 0x008fc8000bf05070 */
[----:B------:R-:W-:-:S13]  /*2070*/  ISETP.NE.AND.EX P0, PT, R3, UR4, PT, P0 ;  /* 0x0000000403007c0c */ /* 0x000fda000bf05300 */
[----:B-1----:R-:W-:Y:S05]  /*2080*/  @!P0 BRA `(.L_x_2) ;  /* 0x0000000000508947 */ /* 0x002fea0003800000 */
[----:B------:R-:W-:Y:S02]  /*2090*/  ULDC UR5, c[0x0][0x24c] ;  /* 0x0000930000057ab9 */ /* 0x000fe40000000800 */
[----:B------:R-:W-:Y:S02]  /*20a0*/  USHF.R.S32.HI UR4, URZ, 0x1f, UR5 ;  /* 0x0000001f3f047899 */ /* 0x000fe40008011405 */
[----:B------:R-:W-:Y:S02]  /*20b0*/  IADD3 R5, P0, R2, -UR5, RZ ;  /* 0x8000000502057c10 */ /* 0x000fe4000ff1e0ff */
[----:B------:R-:W-:Y:S02]  /*20c0*/  SHF.R.S32.HI R2, RZ, 0x1f, R0 ;  /* 0x0000001fff027819 */ /* 0x000fe40000011400 */
[----:B------:R-:W-:Y:S01]  /*20d0*/  IADD3.X R3, R3, ~UR4, RZ, P0, !PT ;  /* 0x8000000403037c10 */ /* 0x000fe200087fe4ff */
[----:B------:R-:W-:Y:S01]  /*20e0*/  HFMA2.MMA R7, -RZ, RZ, 0, 0 ;  /* 0x00000000ff077435 */ /* 0x000fe200000001ff */
[----:B------:R-:W-:Y:S01]  /*20f0*/  ISETP.GE.U32.AND P0, PT, R5, R0, PT ;  /* 0x000000000500720c */ /* 0x000fe20003f06070 */
[----:B------:R-:W-:-:S03]  /*2100*/  ULDC UR4, c[0x0][0x240] ;  /* 0x0000900000047ab9 */ /* 0x000fc60000000800 */
[----:B------:R-:W-:-:S04]  /*2110*/  ISETP.GE.AND.EX P0, PT, R3, R2, PT, P0 ;  /* 0x000000020300720c */ /* 0x000fc80003f06300 */
[----:B------:R-:W-:-:S13]  /*2120*/  ISETP.LT.OR P0, PT, R3, RZ, P0 ;  /* 0x000000ff0300720c */ /* 0x000fda0000701670 */
[----:B------:R-:W-:-:S04]  /*2130*/  @!P0 LEA R2, P2, R5, UR11, 0x1 ;  /* 0x0000000b05028c11 */ /* 0x000fc8000f8408ff */
[----:B------:R-:W-:Y:S02]  /*2140*/  @!P0 LEA.HI.X R3, R5, UR12, R3, 0x1, P2 ;  /* 0x0000000c05038c11 */ /* 0x000fe400090f0c03 */
[----:B------:R-:W1:Y:S03]  /*2150*/  @!P0 LDC R5, c[0x0][0x23c] ;  /* 0x00008f00ff058b82 */ /* 0x000e660000000800 */
[----:B------:R-:W3:Y:S01]  /*2160*/  @!P0 LDG.E.U16 R2, desc[UR18][R2.64] ;  /* 0x0000001202028981 */ /* 0x000ee2000c1e1500 */
[----:B------:R-:W-:-:S04]  /*2170*/  FMUL R4, R41, UR4 ;  /* 0x0000000429047c20 */ /* 0x000fc80008400000 */
[----:B------:R-:W-:Y:S01]  /*2180*/  FMUL R9, R41, R4 ;  /* 0x0000000429097220 */ /* 0x000fe20000400000 */
[----:B---3--:R-:W-:-:S04]  /*2190*/  @!P0 SHF.L.U32 R0, R2, 0x10, RZ ;  /* 0x0000001002008819 */ /* 0x008fc800000006ff */
[----:B------:R-:W-:-:S05]  /*21a0*/  @!P0 LOP3.LUT R0, R0, 0x80000000, RZ, 0x3c, !PT ;  /* 0x8000000000008812 */ /* 0x000fca00078e3cff */
[----:B-1----:R-:W-:-:S04]  /*21b0*/  @!P0 FFMA R7, R0, R5, R41 ;  /* 0x0000000500078223 */ /* 0x002fc80000000029 */
[----:B------:R-:W-:-:S07]  /*21c0*/  FFMA R7, R41, R4, R7 ;  /* 0x0000000429077223 */ /* 0x000fce0000000007 */
.L_x_2:
[----:B------:R-:W-:Y:S01]  /*21d0*/  ULDC.64 UR6, c[0x0][0x210] ;  /* 0x0000840000067ab9 */ /* 0x000fe20000000a00 */
[----:B------:R-:W-:Y:S01]  /*21e0*/  ULDC.64 UR12, c[0x0][0x220] ;  /* 0x00008800000c7ab9 */ /* 0x000fe20000000a00 */
[----:B------:R-:W-:-:S04]  /*21f0*/  UIADD3 UR5, UP0, UR9, UR6, URZ ;  /* 0x0000000609057290 */ /* 0x000fc8000ff1e03f */
[----:B------:R-:W-:Y:S02]  /*2200*/  UIADD3.X UR6, UR10, UR7, URZ, UP0, !UPT ;  /* 0x000000070a067290 */ /* 0x000fe400087fe43f */
[----:B------:R-:W-:Y:S01]  /*2210*/  MOV R2, UR5 ;  /* 0x0000000500027c02 */ /* 0x000fe20008000f00 */
[----:B------:R-:W-:-:S03]  /*2220*/  UIADD3 UR4, UP0, UR9, UR12, URZ ;  /* 0x0000000c09047290 */ /* 0x000fc6000ff1e03f */
[----:B------:R-:W-:Y:S01]  /*2230*/  MOV R3, UR6 ;  /* 0x0000000600037c02 */ /* 0x000fe20008000f00 */
[----:B------:R-:W-:-:S04]  /*2240*/  UIADD3.X UR5, UR10, UR13, URZ, UP0, !UPT ;  /* 0x0000000d0a057290 */ /* 0x000fc800087fe43f */
[----:B------:R1:W-:Y:S01]  /*2250*/  @!P1 STG.E desc[UR18][R2.64], R7 ;  /* 0x0000000702009986 */ /* 0x0003e2000c101912 */
[----:B------:R-:W-:Y:S07]  /*2260*/  @P1 EXIT ;  /* 0x000000000000194d */ /* 0x000fee0003800000 */
[----:B-1----:R-:W-:Y:S02]  /*2270*/  MOV R2, UR4 ;  /* 0x0000000400027c02 */ /* 0x002fe40008000f00 */
[----:B------:R-:W-:-:S05]  /*2280*/  MOV R3, UR5 ;  /* 0x0000000500037c02 */ /* 0x000fca0008000f00 */
[----:B------:R-:W-:Y:S01]  /*2290*/  STG.E desc[UR18][R2.64], R9 ;  /* 0x0000000902007986 */ /* 0x000fe2000c101912 */
[----:B------:R-:W-:Y:S05]  /*22a0*/  EXIT ;  /* 0x000000000000794d */ /* 0x000fea0003800000 */
.L_x_3:
[----:B------:R-:W-:-:S00]  /*22b0*/  BRA `(.L_x_3) ;  /* 0xfffffffc00fc7947 */ /* 0x000fc0000383ffff */
[----:B------:R-:W-:-:S00]  /*22c0*/  NOP ;  /* 0x0000000000007918 */ /* 0x000fc00000000000 */
        /* <DEDUP_REMOVED lines=11> */
.L_x_4:


//--------------------- .nv.global.init           --------------------------
	.section	.nv.global.init,"aw",@progbits
.nv.global.init:
	.type		_$_str,@object
	.size		_$_str,(.L_0 - _$_str)
_$_str:
        /*0000*/ 	.byte	0x5f, 0x5f, 0x43, 0x55, 0x44, 0x41, 0x5f, 0x46, 0x54, 0x5a, 0x00
.L_0:


//--------------------- .nv.shared.cross_entropy_fwd_kernel --------------------------
	.section	.nv.shared.cross_entropy_fwd_kernel,"aw",@nobits
	.sectionflags	@""
	.align	16
	.zero		1024


//--------------------- .nv.constant0.cross_entropy_fwd_kernel --------------------------
	.section	.nv.constant0.cross_entropy_fwd_kernel,"a",@progbits
	.sectionflags	@""
	.align	4
.nv.constant0.cross_entropy_fwd_kernel:
	.zero		600
